// auto-generated by cutlass_sweep.gemm — config: {"arch": "sm_90", "cluster_m": 1, "cluster_n": 1, "dtype": "tf32", "dtype_b": "tf32", "layout": "nt", "stages": 5, "tile_k": 64, "tile_m": 64, "tile_n": 128}
#include "cutlass/cutlass.h"
#include "cutlass/gemm/collective/collective_builder.hpp"
#include "cutlass/gemm/device/gemm_universal_adapter.h"
#include "cutlass/gemm/kernel/gemm_universal.hpp"
#include "cutlass/epilogue/collective/collective_builder.hpp"

using ElemA = cutlass::tfloat32_t;
using ElemB = cutlass::tfloat32_t;
using ElemCD = cutlass::tfloat32_t;
using Acc  = float;
using TileShape    = cute::Shape<cute::_64, cute::_128, cute::_64>;
using ClusterShape = cute::Shape<cute::_1, cute::_1, cute::_1>;

using CollectiveEpilogue = typename cutlass::epilogue::collective::CollectiveBuilder<
    cutlass::arch::Sm90, cutlass::arch::OpClassTensorOp,
    TileShape, ClusterShape,
    cutlass::epilogue::collective::EpilogueTileAuto,
    Acc, Acc,
    ElemCD, cutlass::layout::RowMajor, 128 / cutlass::sizeof_bits<ElemCD>::value,
    ElemCD, cutlass::layout::RowMajor, 128 / cutlass::sizeof_bits<ElemCD>::value,
    cutlass::epilogue::collective::EpilogueScheduleAuto
  >::CollectiveOp;

using CollectiveMainloop = typename cutlass::gemm::collective::CollectiveBuilder<
    cutlass::arch::Sm90, cutlass::arch::OpClassTensorOp,
    ElemA, cutlass::layout::RowMajor, 128 / cutlass::sizeof_bits<ElemA>::value,
    ElemB, cutlass::layout::ColumnMajor, 128 / cutlass::sizeof_bits<ElemB>::value,
    Acc,
    TileShape, ClusterShape,
    cutlass::gemm::collective::StageCount<5>,
    cutlass::gemm::collective::KernelScheduleAuto
  >::CollectiveOp;

using GemmKernel = cutlass::gemm::kernel::GemmUniversal<
    cute::Shape<int,int,int,int>,
    CollectiveMainloop,
    CollectiveEpilogue
>;
using Gemm = cutlass::gemm::device::GemmUniversalAdapter<GemmKernel>;

// Force the device kernel symbol into the cubin without needing a host main.
auto* _anchor = &cutlass::device_kernel<GemmKernel>;


// ===== COMPILED SASS (sm_90a) =====

	.target	sm_90a

	.elftype	@"ET_EXEC"


//--------------------- .note.nv.tkinfo           --------------------------
	.section	.note.nv.tkinfo,"",@"SHT_NOTE"
	.sectionflags	@"SHF_NOTE_NV_TKINFO"
	.tkinfo
        /*0018*/ 	.word	0x00000002
        /*0030*/ 	.string	""
        /*0030*/ 	.string	"ptxas"
        /*0030*/ 	.string	"Cuda compilation tools, release 13.0, V13.0.88"
        /*0030*/ 	.string	"Build cuda_13.0.r13.0/compiler.36424714_0"
        /*0030*/ 	.string	"-arch sm_90a -m 64 "



//--------------------- .note.nv.cuinfo           --------------------------
	.section	.note.nv.cuinfo,"",@"SHT_NOTE"
	.sectionflags	@"SHF_NOTE_NV_CUINFO"
        /*0018*/ 	.short	0x0002
        /*001a*/ 	.short	0x005a
        /*001c*/ 	.short	0x0082
	.zero		2


//--------------------- .nv.info                  --------------------------
	.section	.nv.info,"",@"SHT_CUDA_INFO"
	.align	4


	//----- nvinfo : EIATTR_REGCOUNT
	.align		4
        /*0000*/ 	.byte	0x04, 0x2f
        /*0002*/ 	.short	(.L_15 - .L_14)
	.align		4
.L_14:
        /*0004*/ 	.word	index@(_ZN7cutlass13device_kernelINS_4gemm6kernel13GemmUniversalIN4cute5tupleIJiiiiEEENS1_10collective13CollectiveMmaINS1_34MainloopSm90TmaGmmaWarpSpecializedILi5ENS5_IJNS4_1CILi1EEESB_SB_EEENS1_32KernelTmaWarpSpecializedPingpongEEENS5_IJNSA_ILi64EEENSA_ILi128EEESF_EEENS_10tfloat32_tENS5_IJlSB_lEEESI_SJ_NS4_8TiledMMAINS4_8MMA_AtomIJNS4_4SM904GMMA30MMA_64x128x8_F32TF32TF32_SS_TNILNSN_7ScaleInE1ELSP_1EEEEEENS4_6LayoutISC_NS5_IJNSA_ILi0EEEST_ST_EEEEENS5_IJNS4_10UnderscoreESW_SW_EEEEENS4_13SM90_TMA_LOADENS4_14ComposedLayoutINS4_7SwizzleILi3ELi4ELi3EEENS4_18smem_ptr_flag_bitsILi32EEENSS_INS5_IJNSA_ILi8EEENSA_ILi32EEEEEENS5_IJS16_SB_EEEEEEEvNS4_8identityESZ_S1A_vS1B_EENS_8epilogue10collective6detail29Sm90TmaWarpSpecializedAdapterINS1E_15DefaultEpilogueISI_SJ_SJ_NS1D_6thread17LinearCombinationISI_Li1EffLNS1I_9ScaleType4KindE0ELNS_15FloatRoundStyleE2ESI_EENS1_15EpilogueDefaultEEEEEvvEEEEvNT_6ParamsE)
        /*0008*/ 	.word	0x000000a8


	//----- nvinfo : EIATTR_FRAME_SIZE
	.align		4
.L_15:
        /*000c*/ 	.byte	0x04, 0x11
        /*000e*/ 	.short	(.L_17 - .L_16)
	.align		4
.L_16:
        /*0010*/ 	.word	index@(_ZN7cutlass13device_kernelINS_4gemm6kernel13GemmUniversalIN4cute5tupleIJiiiiEEENS1_10collective13CollectiveMmaINS1_34MainloopSm90TmaGmmaWarpSpecializedILi5ENS5_IJNS4_1CILi1EEESB_SB_EEENS1_32KernelTmaWarpSpecializedPingpongEEENS5_IJNSA_ILi64EEENSA_ILi128EEESF_EEENS_10tfloat32_tENS5_IJlSB_lEEESI_SJ_NS4_8TiledMMAINS4_8MMA_AtomIJNS4_4SM904GMMA30MMA_64x128x8_F32TF32TF32_SS_TNILNSN_7ScaleInE1ELSP_1EEEEEENS4_6LayoutISC_NS5_IJNSA_ILi0EEEST_ST_EEEEENS5_IJNS4_10UnderscoreESW_SW_EEEEENS4_13SM90_TMA_LOADENS4_14ComposedLayoutINS4_7SwizzleILi3ELi4ELi3EEENS4_18smem_ptr_flag_bitsILi32EEENSS_INS5_IJNSA_ILi8EEENSA_ILi32EEEEEENS5_IJS16_SB_EEEEEEEvNS4_8identityESZ_S1A_vS1B_EENS_8epilogue10collective6detail29Sm90TmaWarpSpecializedAdapterINS1E_15DefaultEpilogueISI_SJ_SJ_NS1D_6thread17LinearCombinationISI_Li1EffLNS1I_9ScaleType4KindE0ELNS_15FloatRoundStyleE2ESI_EENS1_15EpilogueDefaultEEEEEvvEEEEvNT_6ParamsE)
        /*0014*/ 	.word	0x00000008


	//----- nvinfo : EIATTR_MIN_STACK_SIZE
	.align		4
.L_17:
        /*0018*/ 	.byte	0x04, 0x12
        /*001a*/ 	.short	(.L_19 - .L_18)
	.align		4
.L_18:
        /*001c*/ 	.word	index@(_ZN7cutlass13device_kernelINS_4gemm6kernel13GemmUniversalIN4cute5tupleIJiiiiEEENS1_10collective13CollectiveMmaINS1_34MainloopSm90TmaGmmaWarpSpecializedILi5ENS5_IJNS4_1CILi1EEESB_SB_EEENS1_32KernelTmaWarpSpecializedPingpongEEENS5_IJNSA_ILi64EEENSA_ILi128EEESF_EEENS_10tfloat32_tENS5_IJlSB_lEEESI_SJ_NS4_8TiledMMAINS4_8MMA_AtomIJNS4_4SM904GMMA30MMA_64x128x8_F32TF32TF32_SS_TNILNSN_7ScaleInE1ELSP_1EEEEEENS4_6LayoutISC_NS5_IJNSA_ILi0EEEST_ST_EEEEENS5_IJNS4_10UnderscoreESW_SW_EEEEENS4_13SM90_TMA_LOADENS4_14ComposedLayoutINS4_7SwizzleILi3ELi4ELi3EEENS4_18smem_ptr_flag_bitsILi32EEENSS_INS5_IJNSA_ILi8EEENSA_ILi32EEEEEENS5_IJS16_SB_EEEEEEEvNS4_8identityESZ_S1A_vS1B_EENS_8epilogue10collective6detail29Sm90TmaWarpSpecializedAdapterINS1E_15DefaultEpilogueISI_SJ_SJ_NS1D_6thread17LinearCombinationISI_Li1EffLNS1I_9ScaleType4KindE0ELNS_15FloatRoundStyleE2ESI_EENS1_15EpilogueDefaultEEEEEvvEEEEvNT_6ParamsE)
        /*0020*/ 	.word	0x00000008
.L_19:


//--------------------- .nv.compat                --------------------------
	.section	.nv.compat,"",@"SHT_CUDA_COMPAT_INFO"
	.align	4
        /*0000*/ 	.byte	0x02, 0x09, 0x01, 0x00, 0x02, 0x02, 0x04, 0x00, 0x02, 0x05, 0x05, 0x00, 0x03, 0x07, 0x01, 0x01
        /*0010*/ 	.byte	0x02, 0x03, 0x01, 0x00, 0x02, 0x06, 0x01, 0x00, 0x04, 0x0b, 0x08, 0x00, 0x00, 0x00, 0x00, 0x00
        /*0020*/ 	.byte	0x00, 0x00, 0x00, 0x00


//--------------------- .nv.info._ZN7cutlass13device_kernelINS_4gemm6kernel13GemmUniversalIN4cute5tupleIJiiiiEEENS1_10collective13CollectiveMmaINS1_34MainloopSm90TmaGmmaWarpSpecializedILi5ENS5_IJNS4_1CILi1EEESB_SB_EEENS1_32KernelTmaWarpSpecializedPingpongEEENS5_IJNSA_ILi64EEENSA_ILi128EEESF_EEENS_10tfloat32_tENS5_IJlSB_lEEESI_SJ_NS4_8TiledMMAINS4_8MMA_AtomIJNS4_4SM904GMMA30MMA_64x128x8_F32TF32TF32_SS_TNILNSN_7ScaleInE1ELSP_1EEEEEENS4_6LayoutISC_NS5_IJNSA_ILi0EEEST_ST_EEEEENS5_IJNS4_10UnderscoreESW_SW_EEEEENS4_13SM90_TMA_LOADENS4_14ComposedLayoutINS4_7SwizzleILi3ELi4ELi3EEENS4_18smem_ptr_flag_bitsILi32EEENSS_INS5_IJNSA_ILi8EEENSA_ILi32EEEEEENS5_IJS16_SB_EEEEEEEvNS4_8identityESZ_S1A_vS1B_EENS_8epilogue10collective6detail29Sm90TmaWarpSpecializedAdapterINS1E_15DefaultEpilogueISI_SJ_SJ_NS1D_6thread17LinearCombinationISI_Li1EffLNS1I_9ScaleType4KindE0ELNS_15FloatRoundStyleE2ESI_EENS1_15EpilogueDefaultEEEEEvvEEEEvNT_6ParamsE --------------------------
	.section	.nv.info._ZN7cutlass13device_kernelINS_4gemm6kernel13GemmUniversalIN4cute5tupleIJiiiiEEENS1_10collective13CollectiveMmaINS1_34MainloopSm90TmaGmmaWarpSpecializedILi5ENS5_IJNS4_1CILi1EEESB_SB_EEENS1_32KernelTmaWarpSpecializedPingpongEEENS5_IJNSA_ILi64EEENSA_ILi128EEESF_EEENS_10tfloat32_tENS5_IJlSB_lEEESI_SJ_NS4_8TiledMMAINS4_8MMA_AtomIJNS4_4SM904GMMA30MMA_64x128x8_F32TF32TF32_SS_TNILNSN_7ScaleInE1ELSP_1EEEEEENS4_6LayoutISC_NS5_IJNSA_ILi0EEEST_ST_EEEEENS5_IJNS4_10UnderscoreESW_SW_EEEEENS4_13SM90_TMA_LOADENS4_14ComposedLayoutINS4_7SwizzleILi3ELi4ELi3EEENS4_18smem_ptr_flag_bitsILi32EEENSS_INS5_IJNSA_ILi8EEENSA_ILi32EEEEEENS5_IJS16_SB_EEEEEEEvNS4_8identityESZ_S1A_vS1B_EENS_8epilogue10collective6detail29Sm90TmaWarpSpecializedAdapterINS1E_15DefaultEpilogueISI_SJ_SJ_NS1D_6thread17LinearCombinationISI_Li1EffLNS1I_9ScaleType4KindE0ELNS_15FloatRoundStyleE2ESI_EENS1_15EpilogueDefaultEEEEEvvEEEEvNT_6ParamsE,"",@"SHT_CUDA_INFO"
	.sectionflags	@""
	.align	4


	//----- nvinfo : EIATTR_CUDA_API_VERSION
	.align		4
        /*0000*/ 	.byte	0x04, 0x37
        /*0002*/ 	.short	(.L_21 - .L_20)
.L_20:
        /*0004*/ 	.word	0x00000082


	//----- nvinfo : EIATTR_KPARAM_INFO
	.align		4
.L_21:
        /*0008*/ 	.byte	0x04, 0x17
        /*000a*/ 	.short	(.L_23 - .L_22)
.L_22:
        /*000c*/ 	.word	0x00000000
        /*0010*/ 	.short	0x0000
        /*0012*/ 	.short	0x0070
        /*0014*/ 	.byte	0x00, 0xf0, 0x01, 0x10


	//----- nvinfo : EIATTR_SPARSE_MMA_MASK
	.align		4
.L_23:
        /*0018*/ 	.byte	0x03, 0x50
        /*001a*/ 	.short	0x0000


	//----- nvinfo : EIATTR_MAXREG_COUNT
	.align		4
        /*001c*/ 	.byte	0x03, 0x1b
        /*001e*/ 	.short	0x00a8


	//----- nvinfo : EIATTR_NUM_BARRIERS
	.align		4
        /*0020*/ 	.byte	0x02, 0x4c
        /*0022*/ 	.byte	0x01
	.zero		1


	//----- nvinfo : EIATTR_EXTERNS
	.align		4
        /*0024*/ 	.byte	0x04, 0x0f
        /*0026*/ 	.short	(.L_25 - .L_24)


	//   ....[0]....
	.align		4
.L_24:
        /*0028*/ 	.word	index@(__assertfail)


	//----- nvinfo : EIATTR_ANNOTATIONS
	.align		4
.L_25:
        /*002c*/ 	.byte	0x04, 0x55
        /*002e*/ 	.short	(.L_27 - .L_26)


	//   ....[0]....
.L_26:
        /*0030*/ 	.word	0x00000001
        /*0034*/ 	.byte	0xf0, 0x0a, 0x00, 0x00, 0x01, 0x00, 0x00, 0x00, 0x10, 0x12, 0x00, 0x00, 0x01, 0x00, 0x00, 0x00
        /*0044*/ 	.byte	0x50, 0x64, 0x00, 0x00, 0x01, 0x00, 0x00, 0x00, 0xd0, 0x70, 0x00, 0x00


	//----- nvinfo : EIATTR_MERCURY_ISA_VERSION
	.align		4
.L_27:
        /*0050*/ 	.byte	0x03, 0x5f
        /*0052*/ 	.short	0x0101


	//----- nvinfo : EIATTR_INT_WARP_WIDE_INSTR_OFFSETS
	.align		4
        /*0054*/ 	.byte	0x04, 0x31
        /*0056*/ 	.short	(.L_29 - .L_28)


	//   ....[0]....
.L_28:
        /*0058*/ 	.word	0x00000410


	//   ....[1]....
        /*005c*/ 	.word	0x00000430


	//   ....[2]....
        /*0060*/ 	.word	0x000004b0


	//   ....[3]....
        /*0064*/ 	.word	0x000004c0


	//   ....[4]....
        /*0068*/ 	.word	0x000004d0


	//   ....[5]....
        /*006c*/ 	.word	0x000004f0


	//   ....[6]....
        /*0070*/ 	.word	0x00000580


	//   ....[7]....
        /*0074*/ 	.word	0x000005a0


	//----- nvinfo : EIATTR_COOP_GROUP_MASK_REGIDS
	.align		4
.L_29:
        /*0078*/ 	.byte	0x04, 0x29
        /*007a*/ 	.short	(.L_31 - .L_30)


	//   ....[0]....
.L_30:
        /*007c*/ 	.word	0xffffffff


	//   ....[1]....
        /*0080*/ 	.word	0xffffffff


	//   ....[2]....
        /*0084*/ 	.word	0xffffffff


	//   ....[3]....
        /*0088*/ 	.word	0xffffffff


	//   ....[4]....
        /*008c*/ 	.word	0xffffffff


	//   ....[5]....
        /*0090*/ 	.word	0xffffffff


	//----- nvinfo : EIATTR_COOP_GROUP_INSTR_OFFSETS
	.align		4
.L_31:
        /*0094*/ 	.byte	0x04, 0x28
        /*0096*/ 	.short	(.L_33 - .L_32)


	//   ....[0]....
.L_32:
        /*0098*/ 	.word	0x00000070


	//   ....[1]....
        /*009c*/ 	.word	0x00000080


	//   ....[2]....
        /*00a0*/ 	.word	0x00000140


	//   ....[3]....
        /*00a4*/ 	.word	0x000002f0


	//   ....[4]....
        /*00a8*/ 	.word	0x00000330


	//   ....[5]....
        /*00ac*/ 	.word	0x00000370


	//----- nvinfo : EIATTR_REG_RECONFIG
	.align		4
.L_33:
        /*00b0*/ 	.byte	0x01, 0x54
	.zero		2


	//----- nvinfo : EIATTR_SYSCALL_OFFSETS
	.align		4
        /*00b4*/ 	.byte	0x04, 0x46
        /*00b6*/ 	.short	(.L_35 - .L_34)


	//   ....[0]....
.L_34:
        /*00b8*/ 	.word	0x00001690


	//----- nvinfo : EIATTR_MBARRIER_INSTR_OFFSETS
	.align		4
.L_35:
        /*00bc*/ 	.byte	0x04, 0x39
        /*00be*/ 	.short	(.L_37 - .L_36)


	//   ....[0]....
.L_36:
        /*00c0*/ 	.word	0x00000240
        /*00c4*/ 	.word	0x000000ff
        /*00c8*/ 	.word	0x00000000
        /*00cc*/ 	.short	0x0100
        /*00ce*/ 	.byte	0x08
	.zero		1


	//   ....[1]....
        /*00d0*/ 	.word	0x00000250
        /*00d4*/ 	.word	0x000000ff
        /*00d8*/ 	.word	0x00000028
        /*00dc*/ 	.short	0x0100
        /*00de*/ 	.byte	0x08
	.zero		1


	//   ....[2]....
        /*00e0*/ 	.word	0x00000260
        /*00e4*/ 	.word	0x000000ff
        /*00e8*/ 	.word	0x00000008
        /*00ec*/ 	.short	0x0100
        /*00ee*/ 	.byte	0x08
	.zero		1


	//   ....[3]....
        /*00f0*/ 	.word	0x00000270
        /*00f4*/ 	.word	0x000000ff
        /*00f8*/ 	.word	0x00000030
        /*00fc*/ 	.short	0x0100
        /*00fe*/ 	.byte	0x08
	.zero		1


	//   ....[4]....
        /*0100*/ 	.word	0x00000280
        /*0104*/ 	.word	0x000000ff
        /*0108*/ 	.word	0x00000010
        /*010c*/ 	.short	0x0100
        /*010e*/ 	.byte	0x08
	.zero		1


	//   ....[5]....
        /*0110*/ 	.word	0x00000290
        /*0114*/ 	.word	0x000000ff
        /*0118*/ 	.word	0x00000038
        /*011c*/ 	.short	0x0100
        /*011e*/ 	.byte	0x08
	.zero		1


	//   ....[6]....
        /*0120*/ 	.word	0x000002a0
        /*0124*/ 	.word	0x000000ff
        /*0128*/ 	.word	0x00000018
        /*012c*/ 	.short	0x0100
        /*012e*/ 	.byte	0x08
	.zero		1


	//   ....[7]....
        /*0130*/ 	.word	0x000002b0
        /*0134*/ 	.word	0x000000ff
        /*0138*/ 	.word	0x00000040
        /*013c*/ 	.short	0x0100
        /*013e*/ 	.byte	0x08
	.zero		1


	//   ....[8]....
        /*0140*/ 	.word	0x000002c0
        /*0144*/ 	.word	0x000000ff
        /*0148*/ 	.word	0x00000020
        /*014c*/ 	.short	0x0100
        /*014e*/ 	.byte	0x08
	.zero		1


	//   ....[9]....
        /*0150*/ 	.word	0x000002d0
        /*0154*/ 	.word	0x000000ff
        /*0158*/ 	.word	0x00000048
        /*015c*/ 	.short	0x0100
        /*015e*/ 	.byte	0x08
	.zero		1


	//   ....[10]....
        /*0160*/ 	.word	0x000005e0
        /*0164*/ 	.word	0x000000ff
        /*0168*/ 	.word	0x00000080
        /*016c*/ 	.short	0x0100
        /*016e*/ 	.byte	0x08
	.zero		1


	//   ....[11]....
        /*0170*/ 	.word	0x00000650
        /*0174*/ 	.word	0x000000ff
        /*0178*/ 	.word	0x00000088
        /*017c*/ 	.short	0x0100
        /*017e*/ 	.byte	0x08
	.zero		1


	//   ....[12]....
        /*0180*/ 	.word	0x00000670
        /*0184*/ 	.word	0x000000ff
        /*0188*/ 	.word	0x00000060
        /*018c*/ 	.short	0x0100
        /*018e*/ 	.byte	0x09
	.zero		1


	//   ....[13]....
        /*0190*/ 	.word	0x00000680
        /*0194*/ 	.word	0x000000ff
        /*0198*/ 	.word	0x00000068
        /*019c*/ 	.short	0x0100
        /*019e*/ 	.byte	0x09
	.zero		1


	//   ....[14]....
        /*01a0*/ 	.word	0x00000690
        /*01a4*/ 	.word	0x000000ff
        /*01a8*/ 	.word	0x00000070
        /*01ac*/ 	.short	0x0100
        /*01ae*/ 	.byte	0x09
	.zero		1


	//   ....[15]....
        /*01b0*/ 	.word	0x000006a0
        /*01b4*/ 	.word	0x000000ff
        /*01b8*/ 	.word	0x00000078
        /*01bc*/ 	.short	0x0100
        /*01be*/ 	.byte	0x09
	.zero		1


	//   ....[16]....
        /*01c0*/ 	.word	0x00001550
        /*01c4*/ 	.word	0x000000ff
        /*01c8*/ 	.word	0xfffffff8
        /*01cc*/ 	.short	0x010a
        /*01ce*/ 	.byte	0x2b
	.zero		1


	//   ....[17]....
        /*01d0*/ 	.word	0x00001710
        /*01d4*/ 	.word	0x00000003
        /*01d8*/ 	.word	0x00000000
        /*01dc*/ 	.short	0x010a
        /*01de*/ 	.byte	0x3f
	.zero		1


	//   ....[18]....
        /*01e0*/ 	.word	0x00001770
        /*01e4*/ 	.word	0x00000003
        /*01e8*/ 	.word	0x00000000
        /*01ec*/ 	.short	0x010a
        /*01ee*/ 	.byte	0x3f
	.zero		1


	//   ....[19]....
        /*01f0*/ 	.word	0x00001c90
        /*01f4*/ 	.word	0x000000ff
        /*01f8*/ 	.word	0x00000000
        /*01fc*/ 	.short	0x010a
        /*01fe*/ 	.byte	0x08
	.zero		1


	//   ....[20]....
        /*0200*/ 	.word	0x00001cd0
        /*0204*/ 	.word	0x000000ff
        /*0208*/ 	.word	0x00000000
        /*020c*/ 	.short	0x010a
        /*020e*/ 	.byte	0x08
	.zero		1


	//   ....[21]....
        /*0210*/ 	.word	0x000020f0
        /*0214*/ 	.word	0x000000ff
        /*0218*/ 	.word	0x00000000
        /*021c*/ 	.short	0x0101
        /*021e*/ 	.byte	0x08
	.zero		1


	//   ....[22]....
        /*0220*/ 	.word	0x000021f0
        /*0224*/ 	.word	0x00000003
        /*0228*/ 	.word	0x00000000
        /*022c*/ 	.short	0x0101
        /*022e*/ 	.byte	0x2e
	.zero		1


	//   ....[23]....
        /*0230*/ 	.word	0x000022c0
        /*0234*/ 	.word	0x000000ff
        /*0238*/ 	.word	0x00000000
        /*023c*/ 	.short	0x0101
        /*023e*/ 	.byte	0x06
	.zero		1


	//   ....[24]....
        /*0240*/ 	.word	0x00002330
        /*0244*/ 	.word	0x000000ff
        /*0248*/ 	.word	0x00000008
        /*024c*/ 	.short	0x010a
        /*024e*/ 	.byte	0x2b
	.zero		1


	//   ....[25]....
        /*0250*/ 	.word	0x00006490
        /*0254*/ 	.word	0x00000000
        /*0258*/ 	.word	0x00000000
        /*025c*/ 	.short	0x0101
        /*025e*/ 	.byte	0x2e
	.zero		1


	//   ....[26]....
        /*0260*/ 	.word	0x00006d80
        /*0264*/ 	.word	0x0000000b
        /*0268*/ 	.word	0x00000028
        /*026c*/ 	.short	0x010a
        /*026e*/ 	.byte	0x3f
	.zero		1


	//   ....[27]....
        /*0270*/ 	.word	0x00007200
        /*0274*/ 	.word	0x00000006
        /*0278*/ 	.word	0x00000088
        /*027c*/ 	.short	0x0101
        /*027e*/ 	.byte	0x3f
	.zero		1


	//   ....[28]....
        /*0280*/ 	.word	0x00007920
        /*0284*/ 	.word	0x00000007
        /*0288*/ 	.word	0x00000000
        /*028c*/ 	.short	0x010a
        /*028e*/ 	.byte	0x3f
	.zero		1


	//   ....[29]....
        /*0290*/ 	.word	0x000079a0
        /*0294*/ 	.word	0x00000006
        /*0298*/ 	.word	0x00000000
        /*029c*/ 	.short	0x010a
        /*029e*/ 	.byte	0x3f
	.zero		1


	//   ....[30]....
        /*02a0*/ 	.word	0x00007a30
        /*02a4*/ 	.word	0x00000007
        /*02a8*/ 	.word	0x00000000
        /*02ac*/ 	.short	0x010a
        /*02ae*/ 	.byte	0x3f
	.zero		1


	//   ....[31]....
        /*02b0*/ 	.word	0x00007ac0
        /*02b4*/ 	.word	0x00000006
        /*02b8*/ 	.word	0x00000000
        /*02bc*/ 	.short	0x010a
        /*02be*/ 	.byte	0x3f
	.zero		1


	//   ....[32]....
        /*02c0*/ 	.word	0x00007b50
        /*02c4*/ 	.word	0x00000005
        /*02c8*/ 	.word	0x00000000
        /*02cc*/ 	.short	0x010a
        /*02ce*/ 	.byte	0x3f
	.zero		1


	//   ....[33]....
        /*02d0*/ 	.word	0x00007bc0
        /*02d4*/ 	.word	0x00000003
        /*02d8*/ 	.word	0xfffffff8
        /*02dc*/ 	.short	0x010a
        /*02de*/ 	.byte	0x3f
	.zero		1


	//   ....[34]....
        /*02e0*/ 	.word	0x00007c10
        /*02e4*/ 	.word	0x00000003
        /*02e8*/ 	.word	0x00000000
        /*02ec*/ 	.short	0x010a
        /*02ee*/ 	.byte	0x3f
	.zero		1


	//   ....[35]....
        /*02f0*/ 	.word	0x00007c70
        /*02f4*/ 	.word	0x00000004
        /*02f8*/ 	.word	0x00000000
        /*02fc*/ 	.short	0x010a
        /*02fe*/ 	.byte	0x3f
	.zero		1


	//   ....[36]....
        /*0300*/ 	.word	0x00007cd0
        /*0304*/ 	.word	0x00000003
        /*0308*/ 	.word	0x00000008
        /*030c*/ 	.short	0x010a
        /*030e*/ 	.byte	0x3f
	.zero		1


	//   ....[37]....
        /*0310*/ 	.word	0x00007da0
        /*0314*/ 	.word	0x0000000b
        /*0318*/ 	.word	0x00000028
        /*031c*/ 	.short	0x010a
        /*031e*/ 	.byte	0x3f
	.zero		1


	//   ....[38]....
        /*0320*/ 	.word	0x00007e70
        /*0324*/ 	.word	0x00000007
        /*0328*/ 	.word	0x00000000
        /*032c*/ 	.short	0x010a
        /*032e*/ 	.byte	0x3f
	.zero		1


	//   ....[39]....
        /*0330*/ 	.word	0x00007ec0
        /*0334*/ 	.word	0x00000006
        /*0338*/ 	.word	0x00000000
        /*033c*/ 	.short	0x010a
        /*033e*/ 	.byte	0x3f
	.zero		1


	//   ....[40]....
        /*0340*/ 	.word	0x00007f10
        /*0344*/ 	.word	0x00000007
        /*0348*/ 	.word	0x00000000
        /*034c*/ 	.short	0x010a
        /*034e*/ 	.byte	0x3f
	.zero		1


	//   ....[41]....
        /*0350*/ 	.word	0x00007f60
        /*0354*/ 	.word	0x00000006
        /*0358*/ 	.word	0x00000000
        /*035c*/ 	.short	0x010a
        /*035e*/ 	.byte	0x3f
	.zero		1


	//----- nvinfo : EIATTR_NUM_MBARRIERS
	.align		4
.L_37:
        /*0360*/ 	.byte	0x03, 0x38
        /*0362*/ 	.short	0x0010


	//----- nvinfo : EIATTR_EXIT_INSTR_OFFSETS
	.align		4
        /*0364*/ 	.byte	0x04, 0x1c
        /*0366*/ 	.short	(.L_39 - .L_38)


	//   ....[0]....
.L_38:
        /*0368*/ 	.word	0x000011a0


	//   ....[1]....
        /*036c*/ 	.word	0x00001200


	//   ....[2]....
        /*0370*/ 	.word	0x00006ab0


	//   ....[3]....
        /*0374*/ 	.word	0x00006ae0


	//   ....[4]....
        /*0378*/ 	.word	0x00007ba0


	//----- nvinfo : EIATTR_MAX_THREADS
	.align		4
.L_39:
        /*037c*/ 	.byte	0x04, 0x05
        /*037e*/ 	.short	(.L_41 - .L_40)
.L_40:
        /*0380*/ 	.word	0x00000180
        /*0384*/ 	.word	0x00000001
        /*0388*/ 	.word	0x00000001


	//----- nvinfo : EIATTR_CRS_STACK_SIZE
	.align		4
.L_41:
        /*038c*/ 	.byte	0x04, 0x1e
        /*038e*/ 	.short	(.L_43 - .L_42)
.L_42:
        /*0390*/ 	.word	0x00000000


	//----- nvinfo : EIATTR_CBANK_PARAM_SIZE
	.align		4
.L_43:
        /*0394*/ 	.byte	0x03, 0x19
        /*0396*/ 	.short	0x0470


	//----- nvinfo : EIATTR_PARAM_CBANK
	.align		4
        /*0398*/ 	.byte	0x04, 0x0a
        /*039a*/ 	.short	(.L_45 - .L_44)
	.align		4
.L_44:
        /*039c*/ 	.word	index@(.nv.constant0._ZN7cutlass13device_kernelINS_4gemm6kernel13GemmUniversalIN4cute5tupleIJiiiiEEENS1_10collective13CollectiveMmaINS1_34MainloopSm90TmaGmmaWarpSpecializedILi5ENS5_IJNS4_1CILi1EEESB_SB_EEENS1_32KernelTmaWarpSpecializedPingpongEEENS5_IJNSA_ILi64EEENSA_ILi128EEESF_EEENS_10tfloat32_tENS5_IJlSB_lEEESI_SJ_NS4_8TiledMMAINS4_8MMA_AtomIJNS4_4SM904GMMA30MMA_64x128x8_F32TF32TF32_SS_TNILNSN_7ScaleInE1ELSP_1EEEEEENS4_6LayoutISC_NS5_IJNSA_ILi0EEEST_ST_EEEEENS5_IJNS4_10UnderscoreESW_SW_EEEEENS4_13SM90_TMA_LOADENS4_14ComposedLayoutINS4_7SwizzleILi3ELi4ELi3EEENS4_18smem_ptr_flag_bitsILi32EEENSS_INS5_IJNSA_ILi8EEENSA_ILi32EEEEEENS5_IJS16_SB_EEEEEEEvNS4_8identityESZ_S1A_vS1B_EENS_8epilogue10collective6detail29Sm90TmaWarpSpecializedAdapterINS1E_15DefaultEpilogueISI_SJ_SJ_NS1D_6thread17LinearCombinationISI_Li1EffLNS1I_9ScaleType4KindE0ELNS_15FloatRoundStyleE2ESI_EENS1_15EpilogueDefaultEEEEEvvEEEEvNT_6ParamsE)
        /*03a0*/ 	.short	0x0210
        /*03a2*/ 	.short	0x0470


	//----- nvinfo : EIATTR_SW_WAR
	.align		4
.L_45:
        /*03a4*/ 	.byte	0x04, 0x36
        /*03a6*/ 	.short	(.L_47 - .L_46)
.L_46:
        /*03a8*/ 	.word	0x00000008
.L_47:


//--------------------- .nv.callgraph             --------------------------
	.section	.nv.callgraph,"",@"SHT_CUDA_CALLGRAPH"
	.align	4
	.sectionentsize	8
	.align		4
        /*0000*/ 	.word	0x00000000
	.align		4
        /*0004*/ 	.word	0xffffffff
	.align		4
        /*0008*/ 	.word	index@(_ZN7cutlass13device_kernelINS_4gemm6kernel13GemmUniversalIN4cute5tupleIJiiiiEEENS1_10collective13CollectiveMmaINS1_34MainloopSm90TmaGmmaWarpSpecializedILi5ENS5_IJNS4_1CILi1EEESB_SB_EEENS1_32KernelTmaWarpSpecializedPingpongEEENS5_IJNSA_ILi64EEENSA_ILi128EEESF_EEENS_10tfloat32_tENS5_IJlSB_lEEESI_SJ_NS4_8TiledMMAINS4_8MMA_AtomIJNS4_4SM904GMMA30MMA_64x128x8_F32TF32TF32_SS_TNILNSN_7ScaleInE1ELSP_1EEEEEENS4_6LayoutISC_NS5_IJNSA_ILi0EEEST_ST_EEEEENS5_IJNS4_10UnderscoreESW_SW_EEEEENS4_13SM90_TMA_LOADENS4_14ComposedLayoutINS4_7SwizzleILi3ELi4ELi3EEENS4_18smem_ptr_flag_bitsILi32EEENSS_INS5_IJNSA_ILi8EEENSA_ILi32EEEEEENS5_IJS16_SB_EEEEEEEvNS4_8identityESZ_S1A_vS1B_EENS_8epilogue10collective6detail29Sm90TmaWarpSpecializedAdapterINS1E_15DefaultEpilogueISI_SJ_SJ_NS1D_6thread17LinearCombinationISI_Li1EffLNS1I_9ScaleType4KindE0ELNS_15FloatRoundStyleE2ESI_EENS1_15EpilogueDefaultEEEEEvvEEEEvNT_6ParamsE)
	.align		4
        /*000c*/ 	.word	index@(__assertfail)
	.align		4
        /*0010*/ 	.word	0x00000000
	.align		4
        /*0014*/ 	.word	0xfffffffe
	.align		4
        /*0018*/ 	.word	0x00000000
	.align		4
        /*001c*/ 	.word	0xfffffffd
	.align		4
        /*0020*/ 	.word	0x00000000
	.align		4
        /*0024*/ 	.word	0xfffffffc


//--------------------- .nv.constant4             --------------------------
	.section	.nv.constant4,"a",@progbits
	.align	8
	.align		8
.nv.constant4:
        /*0000*/ 	.dword	__assertfail
	.align		8
        /*0008*/ 	.dword	__unnamed_1
	.align		8
        /*0010*/ 	.dword	_ZN40_INTERNAL_beb24582_4_k_cu_e9736fd8_223314cuda3std3__45__cpo5beginE
	.align		8
        /*0018*/ 	.dword	_ZN40_INTERNAL_beb24582_4_k_cu_e9736fd8_223314cuda3std3__45__cpo3endE
	.align		8
        /*0020*/ 	.dword	_ZN40_INTERNAL_beb24582_4_k_cu_e9736fd8_223314cuda3std3__45__cpo6cbeginE
	.align		8
        /*0028*/ 	.dword	_ZN40_INTERNAL_beb24582_4_k_cu_e9736fd8_223314cuda3std3__45__cpo4cendE
	.align		8
        /*0030*/ 	.dword	_ZN40_INTERNAL_beb24582_4_k_cu_e9736fd8_223314cuda3std3__442_GLOBAL__N__beb24582_4_k_cu_e9736fd8_223316ignoreE
	.align		8
        /*0038*/ 	.dword	_ZN40_INTERNAL_beb24582_4_k_cu_e9736fd8_223314cuda3std3__419piecewise_constructE
	.align		8
        /*0040*/ 	.dword	_ZN40_INTERNAL_beb24582_4_k_cu_e9736fd8_223314cuda3std3__48in_placeE
	.align		8
        /*0048*/ 	.dword	_ZN40_INTERNAL_beb24582_4_k_cu_e9736fd8_223314cuda3std6ranges3__45__cpo4swapE
	.align		8
        /*0050*/ 	.dword	_ZN40_INTERNAL_beb24582_4_k_cu_e9736fd8_223314cuda3std6ranges3__45__cpo9iter_moveE
	.align		8
        /*0058*/ 	.dword	_ZN40_INTERNAL_beb24582_4_k_cu_e9736fd8_223314cute7productE
	.align		8
        /*0060*/ 	.dword	_ZN40_INTERNAL_beb24582_4_k_cu_e9736fd8_223314cute1_E
	.align		8
        /*0068*/ 	.dword	$str$22
	.align		8
        /*0070*/ 	.dword	$str$23


//--------------------- .text._ZN7cutlass13device_kernelINS_4gemm6kernel13GemmUniversalIN4cute5tupleIJiiiiEEENS1_10collective13CollectiveMmaINS1_34MainloopSm90TmaGmmaWarpSpecializedILi5ENS5_IJNS4_1CILi1EEESB_SB_EEENS1_32KernelTmaWarpSpecializedPingpongEEENS5_IJNSA_ILi64EEENSA_ILi128EEESF_EEENS_10tfloat32_tENS5_IJlSB_lEEESI_SJ_NS4_8TiledMMAINS4_8MMA_AtomIJNS4_4SM904GMMA30MMA_64x128x8_F32TF32TF32_SS_TNILNSN_7ScaleInE1ELSP_1EEEEEENS4_6LayoutISC_NS5_IJNSA_ILi0EEEST_ST_EEEEENS5_IJNS4_10UnderscoreESW_SW_EEEEENS4_13SM90_TMA_LOADENS4_14ComposedLayoutINS4_7SwizzleILi3ELi4ELi3EEENS4_18smem_ptr_flag_bitsILi32EEENSS_INS5_IJNSA_ILi8EEENSA_ILi32EEEEEENS5_IJS16_SB_EEEEEEEvNS4_8identityESZ_S1A_vS1B_EENS_8epilogue10collective6detail29Sm90TmaWarpSpecializedAdapterINS1E_15DefaultEpilogueISI_SJ_SJ_NS1D_6thread17LinearCombinationISI_Li1EffLNS1I_9ScaleType4KindE0ELNS_15FloatRoundStyleE2ESI_EENS1_15EpilogueDefaultEEEEEvvEEEEvNT_6ParamsE --------------------------
	.section	.text._ZN7cutlass13device_kernelINS_4gemm6kernel13GemmUniversalIN4cute5tupleIJiiiiEEENS1_10collective13CollectiveMmaINS1_34MainloopSm90TmaGmmaWarpSpecializedILi5ENS5_IJNS4_1CILi1EEESB_SB_EEENS1_32KernelTmaWarpSpecializedPingpongEEENS5_IJNSA_ILi64EEENSA_ILi128EEESF_EEENS_10tfloat32_tENS5_IJlSB_lEEESI_SJ_NS4_8TiledMMAINS4_8MMA_AtomIJNS4_4SM904GMMA30MMA_64x128x8_F32TF32TF32_SS_TNILNSN_7ScaleInE1ELSP_1EEEEEENS4_6LayoutISC_NS5_IJNSA_ILi0EEEST_ST_EEEEENS5_IJNS4_10UnderscoreESW_SW_EEEEENS4_13SM90_TMA_LOADENS4_14ComposedLayoutINS4_7SwizzleILi3ELi4ELi3EEENS4_18smem_ptr_flag_bitsILi32EEENSS_INS5_IJNSA_ILi8EEENSA_ILi32EEEEEENS5_IJS16_SB_EEEEEEEvNS4_8identityESZ_S1A_vS1B_EENS_8epilogue10collective6detail29Sm90TmaWarpSpecializedAdapterINS1E_15DefaultEpilogueISI_SJ_SJ_NS1D_6thread17LinearCombinationISI_Li1EffLNS1I_9ScaleType4KindE0ELNS_15FloatRoundStyleE2ESI_EENS1_15EpilogueDefaultEEEEEvvEEEEvNT_6ParamsE,"ax",@progbits
	.align	128
.text._ZN7cutlass13device_kernelINS_4gemm6kernel13GemmUniversalIN4cute5tupleIJiiiiEEENS1_10collective13CollectiveMmaINS1_34MainloopSm90TmaGmmaWarpSpecializedILi5ENS5_IJNS4_1CILi1EEESB_SB_EEENS1_32KernelTmaWarpSpecializedPingpongEEENS5_IJNSA_ILi64EEENSA_ILi128EEESF_EEENS_10tfloat32_tENS5_IJlSB_lEEESI_SJ_NS4_8TiledMMAINS4_8MMA_AtomIJNS4_4SM904GMMA30MMA_64x128x8_F32TF32TF32_SS_TNILNSN_7ScaleInE1ELSP_1EEEEEENS4_6LayoutISC_NS5_IJNSA_ILi0EEEST_ST_EEEEENS5_IJNS4_10UnderscoreESW_SW_EEEEENS4_13SM90_TMA_LOADENS4_14ComposedLayoutINS4_7SwizzleILi3ELi4ELi3EEENS4_18smem_ptr_flag_bitsILi32EEENSS_INS5_IJNSA_ILi8EEENSA_ILi32EEEEEENS5_IJS16_SB_EEEEEEEvNS4_8identityESZ_S1A_vS1B_EENS_8epilogue10collective6detail29Sm90TmaWarpSpecializedAdapterINS1E_15DefaultEpilogueISI_SJ_SJ_NS1D_6thread17LinearCombinationISI_Li1EffLNS1I_9ScaleType4KindE0ELNS_15FloatRoundStyleE2ESI_EENS1_15EpilogueDefaultEEEEEvvEEEEvNT_6ParamsE:
        .type           _ZN7cutlass13device_kernelINS_4gemm6kernel13GemmUniversalIN4cute5tupleIJiiiiEEENS1_10collective13CollectiveMmaINS1_34MainloopSm90TmaGmmaWarpSpecializedILi5ENS5_IJNS4_1CILi1EEESB_SB_EEENS1_32KernelTmaWarpSpecializedPingpongEEENS5_IJNSA_ILi64EEENSA_ILi128EEESF_EEENS_10tfloat32_tENS5_IJlSB_lEEESI_SJ_NS4_8TiledMMAINS4_8MMA_AtomIJNS4_4SM904GMMA30MMA_64x128x8_F32TF32TF32_SS_TNILNSN_7ScaleInE1ELSP_1EEEEEENS4_6LayoutISC_NS5_IJNSA_ILi0EEEST_ST_EEEEENS5_IJNS4_10UnderscoreESW_SW_EEEEENS4_13SM90_TMA_LOADENS4_14ComposedLayoutINS4_7SwizzleILi3ELi4ELi3EEENS4_18smem_ptr_flag_bitsILi32EEENSS_INS5_IJNSA_ILi8EEENSA_ILi32EEEEEENS5_IJS16_SB_EEEEEEEvNS4_8identityESZ_S1A_vS1B_EENS_8epilogue10collective6detail29Sm90TmaWarpSpecializedAdapterINS1E_15DefaultEpilogueISI_SJ_SJ_NS1D_6thread17LinearCombinationISI_Li1EffLNS1I_9ScaleType4KindE0ELNS_15FloatRoundStyleE2ESI_EENS1_15EpilogueDefaultEEEEEvvEEEEvNT_6ParamsE,@function
        .size           _ZN7cutlass13device_kernelINS_4gemm6kernel13GemmUniversalIN4cute5tupleIJiiiiEEENS1_10collective13CollectiveMmaINS1_34MainloopSm90TmaGmmaWarpSpecializedILi5ENS5_IJNS4_1CILi1EEESB_SB_EEENS1_32KernelTmaWarpSpecializedPingpongEEENS5_IJNSA_ILi64EEENSA_ILi128EEESF_EEENS_10tfloat32_tENS5_IJlSB_lEEESI_SJ_NS4_8TiledMMAINS4_8MMA_AtomIJNS4_4SM904GMMA30MMA_64x128x8_F32TF32TF32_SS_TNILNSN_7ScaleInE1ELSP_1EEEEEENS4_6LayoutISC_NS5_IJNSA_ILi0EEEST_ST_EEEEENS5_IJNS4_10UnderscoreESW_SW_EEEEENS4_13SM90_TMA_LOADENS4_14ComposedLayoutINS4_7SwizzleILi3ELi4ELi3EEENS4_18smem_ptr_flag_bitsILi32EEENSS_INS5_IJNSA_ILi8EEENSA_ILi32EEEEEENS5_IJS16_SB_EEEEEEEvNS4_8identityESZ_S1A_vS1B_EENS_8epilogue10collective6detail29Sm90TmaWarpSpecializedAdapterINS1E_15DefaultEpilogueISI_SJ_SJ_NS1D_6thread17LinearCombinationISI_Li1EffLNS1I_9ScaleType4KindE0ELNS_15FloatRoundStyleE2ESI_EENS1_15EpilogueDefaultEEEEEvvEEEEvNT_6ParamsE,(.L_x_199 - _ZN7cutlass13device_kernelINS_4gemm6kernel13GemmUniversalIN4cute5tupleIJiiiiEEENS1_10collective13CollectiveMmaINS1_34MainloopSm90TmaGmmaWarpSpecializedILi5ENS5_IJNS4_1CILi1EEESB_SB_EEENS1_32KernelTmaWarpSpecializedPingpongEEENS5_IJNSA_ILi64EEENSA_ILi128EEESF_EEENS_10tfloat32_tENS5_IJlSB_lEEESI_SJ_NS4_8TiledMMAINS4_8MMA_AtomIJNS4_4SM904GMMA30MMA_64x128x8_F32TF32TF32_SS_TNILNSN_7ScaleInE1ELSP_1EEEEEENS4_6LayoutISC_NS5_IJNSA_ILi0EEEST_ST_EEEEENS5_IJNS4_10UnderscoreESW_SW_EEEEENS4_13SM90_TMA_LOADENS4_14ComposedLayoutINS4_7SwizzleILi3ELi4ELi3EEENS4_18smem_ptr_flag_bitsILi32EEENSS_INS5_IJNSA_ILi8EEENSA_ILi32EEEEEENS5_IJS16_SB_EEEEEEEvNS4_8identityESZ_S1A_vS1B_EENS_8epilogue10collective6detail29Sm90TmaWarpSpecializedAdapterINS1E_15DefaultEpilogueISI_SJ_SJ_NS1D_6thread17LinearCombinationISI_Li1EffLNS1I_9ScaleType4KindE0ELNS_15FloatRoundStyleE2ESI_EENS1_15EpilogueDefaultEEEEEvvEEEEvNT_6ParamsE)
        .other          _ZN7cutlass13device_kernelINS_4gemm6kernel13GemmUniversalIN4cute5tupleIJiiiiEEENS1_10collective13CollectiveMmaINS1_34MainloopSm90TmaGmmaWarpSpecializedILi5ENS5_IJNS4_1CILi1EEESB_SB_EEENS1_32KernelTmaWarpSpecializedPingpongEEENS5_IJNSA_ILi64EEENSA_ILi128EEESF_EEENS_10tfloat32_tENS5_IJlSB_lEEESI_SJ_NS4_8TiledMMAINS4_8MMA_AtomIJNS4_4SM904GMMA30MMA_64x128x8_F32TF32TF32_SS_TNILNSN_7ScaleInE1ELSP_1EEEEEENS4_6LayoutISC_NS5_IJNSA_ILi0EEEST_ST_EEEEENS5_IJNS4_10UnderscoreESW_SW_EEEEENS4_13SM90_TMA_LOADENS4_14ComposedLayoutINS4_7SwizzleILi3ELi4ELi3EEENS4_18smem_ptr_flag_bitsILi32EEENSS_INS5_IJNSA_ILi8EEENSA_ILi32EEEEEENS5_IJS16_SB_EEEEEEEvNS4_8identityESZ_S1A_vS1B_EENS_8epilogue10collective6detail29Sm90TmaWarpSpecializedAdapterINS1E_15DefaultEpilogueISI_SJ_SJ_NS1D_6thread17LinearCombinationISI_Li1EffLNS1I_9ScaleType4KindE0ELNS_15FloatRoundStyleE2ESI_EENS1_15EpilogueDefaultEEEEEvvEEEEvNT_6ParamsE,@"STO_CUDA_ENTRY STV_DEFAULT"
_ZN7cutlass13device_kernelINS_4gemm6kernel13GemmUniversalIN4cute5tupleIJiiiiEEENS1_10collective13CollectiveMmaINS1_34MainloopSm90TmaGmmaWarpSpecializedILi5ENS5_IJNS4_1CILi1EEESB_SB_EEENS1_32KernelTmaWarpSpecializedPingpongEEENS5_IJNSA_ILi64EEENSA_ILi128EEESF_EEENS_10tfloat32_tENS5_IJlSB_lEEESI_SJ_NS4_8TiledMMAINS4_8MMA_AtomIJNS4_4SM904GMMA30MMA_64x128x8_F32TF32TF32_SS_TNILNSN_7ScaleInE1ELSP_1EEEEEENS4_6LayoutISC_NS5_IJNSA_ILi0EEEST_ST_EEEEENS5_IJNS4_10UnderscoreESW_SW_EEEEENS4_13SM90_TMA_LOADENS4_14ComposedLayoutINS4_7SwizzleILi3ELi4ELi3EEENS4_18smem_ptr_flag_bitsILi32EEENSS_INS5_IJNSA_ILi8EEENSA_ILi32EEEEEENS5_IJS16_SB_EEEEEEEvNS4_8identityESZ_S1A_vS1B_EENS_8epilogue10collective6detail29Sm90TmaWarpSpecializedAdapterINS1E_15DefaultEpilogueISI_SJ_SJ_NS1D_6thread17LinearCombinationISI_Li1EffLNS1I_9ScaleType4KindE0ELNS_15FloatRoundStyleE2ESI_EENS1_15EpilogueDefaultEEEEEvvEEEEvNT_6ParamsE:
[----:B------:R-:W0:Y:S02]  /*0000*/  LDC R1, c[0x0][0x28] ;  /* 0x00000a00ff017b82 */ /* 0x000e240000000800 */
[----:B0-----:R-:W-:Y:S01]  /*0010*/  VIADD R1, R1, 0xfffffff8 ;  /* 0xfffffff801017836 */ /* 0x001fe20000000000 */
[----:B------:R-:W0:Y:S01]  /*0020*/  S2R R4, SR_TID.X ;  /* 0x0000000000047919 */ /* 0x000e220000002100 */
[----:B------:R-:W-:Y:S01]  /*0030*/  ELECT P0, URZ, PT ;  /* 0x00000000003f782f */ /* 0x000fe20003800000 */
[----:B------:R-:W-:Y:S01]  /*0040*/  BSSY B0, `(.L_x_0) ;  /* 0x000000f000007945 */ /* 0x000fe20003800000 */
[--C-:B0-----:R-:W-:Y:S02]  /*0050*/  SHF.R.U32.HI R0, RZ, 0x5, R4.reuse ;  /* 0x00000005ff007819 */ /* 0x101fe40000011604 */
[----:B------:R-:W-:-:S03]  /*0060*/  SHF.R.U32.HI R5, RZ, 0x7, R4 ;  /* 0x00000007ff057819 */ /* 0x000fc60000011604 */
[----:B------:R-:W0:Y:S04]  /*0070*/  SHFL.IDX PT, R2, R0, RZ, 0x1f ;  /* 0x00001fff00027589 */ /* 0x000e2800000e0000 */
[----:B------:R1:W2:Y:S01]  /*0080*/  SHFL.IDX PT, R7, R5, RZ, 0x1f ;  /* 0x00001fff05077589 */ /* 0x0002a200000e0000 */
[----:B0-----:R-:W-:-:S13]  /*0090*/  ISETP.NE.OR P0, PT, R2, RZ, !P0 ;  /* 0x000000ff0200720c */ /* 0x001fda0004705670 */
[----:B-12---:R-:W-:Y:S05]  /*00a0*/  @P0 BRA `(.L_x_1) ;  /* 0x0000000000200947 */ /* 0x006fea0003800000 */
[----:B------:R-:W-:Y:S02]  /*00b0*/  ULDC.64 UR4, c[0x0][0x198] ;  /* 0x0000660000047ab9 */ /* 0x000fe40000000a00 */
[----:B------:R-:W-:Y:S02]  /*00c0*/  UIADD3 UR6, UP0, UR4, 0xf0, URZ ;  /* 0x000000f004067890 */ /* 0x000fe4000ff1e03f */
[----:B------:R-:W-:Y:S02]  /*00d0*/  UIADD3 UR4, UP1, UR4, 0x1f0, URZ ;  /* 0x000001f004047890 */ /* 0x000fe4000ff3e03f */
[----:B------:R-:W-:Y:S02]  /*00e0*/  UIADD3.X UR7, URZ, UR5, URZ, UP0, !UPT ;  /* 0x000000053f077290 */ /* 0x000fe400087fe43f */
[----:B------:R-:W-:-:S07]  /*00f0*/  UIADD3.X UR5, URZ, UR5, URZ, UP1, !UPT ;  /* 0x000000053f057290 */ /* 0x000fce0008ffe43f */
[----:B------:R0:W-:Y:S02]  /*0100*/  UTMACCTL.PF [UR6] ;  /* 0x00000000060079b9 */ /* 0x0001e40008040000 */
[----:B------:R0:W-:Y:S02]  /*0110*/  UTMACCTL.PF [UR4] ;  /* 0x00000000040079b9 */ /* 0x0001e40008040000 */
[----:B0-----:R-:W-:Y:S01]  /*0120*/  NOP ;  /* 0x0000000000007918 */ /* 0x001fe20000000000 */
.L_x_1:
[----:B------:R-:W-:Y:S05]  /*0130*/  BSYNC B0 ;  /* 0x0000000000007941 */ /* 0x000fea0003800000 */
.L_x_0:
[----:B------:R-:W0:Y:S02]  /*0140*/  SHFL.IDX PT, R3, R0, RZ, 0x1f ;  /* 0x00001fff00037589 */ /* 0x000e2400000e0000 */
[----:B0-----:R-:W-:-:S13]  /*0150*/  ISETP.NE.AND P0, PT, R3, RZ, PT ;  /* 0x000000ff0300720c */ /* 0x001fda0003f05270 */
[----:B------:R-:W-:Y:S05]  /*0160*/  @P0 BRA `(.L_x_2) ;  /* 0x0000000000600947 */ /* 0x000fea0003800000 */
[----:B------:R-:W0:Y:S01]  /*0170*/  S2UR UR8, SR_CgaCtaId ;  /* 0x00000000000879c3 */ /* 0x000e220000008800 */
[----:B------:R-:W-:Y:S01]  /*0180*/  UMOV UR4, 0x400 ;  /* 0x0000040000047882 */ /* 0x000fe20000000000 */
[----:B------:R-:W-:Y:S01]  /*0190*/  UMOV UR5, 0x1 ;  /* 0x0000000100057882 */ /* 0x000fe20000000000 */
[----:B------:R-:W-:Y:S01]  /*01a0*/  UMOV UR6, 0x80 ;  /* 0x0000008000067882 */ /* 0x000fe20000000000 */
[----:B------:R-:W-:Y:S01]  /*01b0*/  ELECT P0, URZ, PT ;  /* 0x00000000003f782f */ /* 0x000fe20003800000 */
[----:B------:R-:W-:-:S04]  /*01c0*/  UIADD3 UR6, -UR6, 0x100000, URZ ;  /* 0x0010000006067890 */ /* 0x000fc8000fffe13f */
[----:B------:R-:W-:Y:S02]  /*01d0*/  USHF.L.U32 UR7, UR6, 0xb, URZ ;  /* 0x0000000b06077899 */ /* 0x000fe4000800063f */
[----:B------:R-:W-:Y:S02]  /*01e0*/  USHF.L.U32 UR6, UR6, 0x1, URZ ;  /* 0x0000000106067899 */ /* 0x000fe4000800063f */
[----:B0-----:R-:W-:Y:S02]  /*01f0*/  ULEA UR8, UR8, UR4, 0x18 ;  /* 0x0000000408087291 */ /* 0x001fe4000f8ec03f */
[----:B------:R-:W-:-:S04]  /*0200*/  UIADD3 UR4, -UR5, 0x100000, URZ ;  /* 0x0010000005047890 */ /* 0x000fc8000fffe13f */
[----:B------:R-:W-:Y:S02]  /*0210*/  USHF.L.U32 UR5, UR4, 0xb, URZ ;  /* 0x0000000b04057899 */ /* 0x000fe4000800063f */
[----:B------:R-:W-:Y:S01]  /*0220*/  USHF.L.U32 UR4, UR4, 0x1, URZ ;  /* 0x0000000104047899 */ /* 0x000fe2000800063f */
[----:B------:R-:W0:Y:S11]  /*0230*/  FENCE.VIEW.ASYNC.S ;  /* 0x00000000000073c6 */ /* 0x000e360000000000 */
[----:B0-----:R0:W1:Y:S01]  /*0240*/  SYNCS.EXCH.64 URZ, [UR8], UR4 ;  /* 0x00000004083f75b2 */ /* 0x0010620008000100 */
[----:B------:R0:W2:Y:S01]  /*0250*/  SYNCS.EXCH.64 URZ, [UR8+0x28], UR6 ;  /* 0x00002806083f75b2 */ /* 0x0000a20008000100 */
[----:B------:R0:W3:Y:S01]  /*0260*/  SYNCS.EXCH.64 URZ, [UR8+0x8], UR4 ;  /* 0x00000804083f75b2 */ /* 0x0000e20008000100 */
[----:B------:R0:W4:Y:S01]  /*0270*/  SYNCS.EXCH.64 URZ, [UR8+0x30], UR6 ;  /* 0x00003006083f75b2 */ /* 0x0001220008000100 */
[----:B------:R0:W0:Y:S01]  /*0280*/  SYNCS.EXCH.64 URZ, [UR8+0x10], UR4 ;  /* 0x00001004083f75b2 */ /* 0x0000220008000100 */
[----:B------:R0:W0:Y:S01]  /*0290*/  SYNCS.EXCH.64 URZ, [UR8+0x38], UR6 ;  /* 0x00003806083f75b2 */ /* 0x0000220008000100 */
[----:B------:R0:W0:Y:S01]  /*02a0*/  SYNCS.EXCH.64 URZ, [UR8+0x18], UR4 ;  /* 0x00001804083f75b2 */ /* 0x0000220008000100 */
[----:B------:R0:W0:Y:S01]  /*02b0*/  SYNCS.EXCH.64 URZ, [UR8+0x40], UR6 ;  /* 0x00004006083f75b2 */ /* 0x0000220008000100 */
[----:B------:R0:W0:Y:S01]  /*02c0*/  SYNCS.EXCH.64 URZ, [UR8+0x20], UR4 ;  /* 0x00002004083f75b2 */ /* 0x0000220008000100 */
[----:B------:R0:W0:Y:S01]  /*02d0*/  SYNCS.EXCH.64 URZ, [UR8+0x48], UR6 ;  /* 0x00004806083f75b2 */ /* 0x0000220008000100 */
[----:B------:R-:W-:Y:S01]  /*02e0*/  NOP ;  /* 0x0000000000007918 */ /* 0x000fe20000000000 */
.L_x_2:
[----:B------:R-:W5:Y:S01]  /*02f0*/  SHFL.IDX PT, R6, R0, RZ, 0x1f ;  /* 0x00001fff00067589 */ /* 0x000f6200000e0000 */
[----:B------:R-:W-:Y:S01]  /*0300*/  ELECT P0, URZ, PT ;  /* 0x00000000003f782f */ /* 0x000fe20003800000 */
[----:B------:R-:W-:Y:S01]  /*0310*/  NOP ;  /* 0x0000000000007918 */ /* 0x000fe20000000000 */
[----:B------:R-:W-:Y:S01]  /*0320*/  ELECT P1, URZ, PT ;  /* 0x00000000003f782f */ /* 0x000fe20003820000 */
[----:B------:R-:W1:Y:S01]  /*0330*/  SHFL.IDX PT, R3, R0, RZ, 0x1f ;  /* 0x00001fff00037589 */ /* 0x000e6200000e0000 */
[----:B0-----:R-:W-:Y:S01]  /*0340*/  UMOV UR4, 0x20 ;  /* 0x0000002000047882 */ /* 0x001fe20000000000 */
[----:B------:R-:W-:Y:S01]  /*0350*/  UMOV UR11, 0x80 ;  /* 0x00000080000b7882 */ /* 0x000fe20000000000 */
[----:B------:R-:W-:Y:S01]  /*0360*/  NOP ;  /* 0x0000000000007918 */ /* 0x000fe20000000000 */
[----:B------:R-:W0:Y:S01]  /*0370*/  SHFL.IDX PT, R5, R5, RZ, 0x1f ;  /* 0x00001fff05057589 */ /* 0x000e2200000e0000 */
[C---:B------:R-:W-:Y:S01]  /*0380*/  VIADD R31, R7.reuse, 0xffffffff ;  /* 0xffffffff071f7836 */ /* 0x040fe20000000000 */
[----:B------:R-:W-:Y:S01]  /*0390*/  ULDC.64 UR36, c[0x0][0x208] ;  /* 0x0000820000247ab9 */ /* 0x000fe20000000a00 */
[----:B------:R-:W-:-:S03]  /*03a0*/  ISETP.NE.AND P2, PT, R7, RZ, PT ;  /* 0x000000ff0700720c */ /* 0x000fc60003f45270 */
[----:B------:R-:W-:Y:S02]  /*03b0*/  ISETP.GE.U32.AND P3, PT, R31, 0x2, PT ;  /* 0x000000021f00780c */ /* 0x000fe40003f66070 */
[----:B-----5:R-:W-:Y:S02]  /*03c0*/  ISETP.NE.OR P0, PT, R6, RZ, !P0 ;  /* 0x000000ff0600720c */ /* 0x020fe40004705670 */
[----:B-1----:R-:W-:Y:S02]  /*03d0*/  ISETP.NE.OR P1, PT, R3, RZ, !P1 ;  /* 0x000000ff0300720c */ /* 0x002fe40004f25670 */
[----:B------:R-:W-:Y:S02]  /*03e0*/  SHF.R.S32.HI R3, RZ, 0x1f, R2 ;  /* 0x0000001fff037819 */ /* 0x000fe40000011402 */
[----:B0-----:R-:W-:Y:S02]  /*03f0*/  R2UR UR43, R5 ;  /* 0x00000000052b72ca */ /* 0x001fe400000e0000 */
[----:B------:R-:W-:-:S05]  /*0400*/  LEA.HI R3, R3, R2, RZ, 0x2 ;  /* 0x0000000203037211 */ /* 0x000fca00078f10ff */
[----:B------:R-:W-:Y:S01]  /*0410*/  VOTEU.ALL UP0, P0 ;  /* 0x00000000003f7886 */ /* 0x000fe20000000000 */
[----:B------:R-:W-:Y:S01]  /*0420*/  LOP3.LUT R3, R3, 0xfffffffc, RZ, 0xc0, !PT ;  /* 0xfffffffc03037812 */ /* 0x000fe200078ec0ff */
[----:B------:R-:W-:-:S03]  /*0430*/  VOTEU.ALL UP1, P1 ;  /* 0x00000000003f7886 */ /* 0x000fc60000820000 */
[----:B------:R-:W0:Y:S01]  /*0440*/  @!UP0 S2UR UR7, SR_CgaCtaId ;  /* 0x00000000000789c3 */ /* 0x000e220000008800 */
[----:B------:R-:W-:Y:S01]  /*0450*/  @!UP0 UMOV UR6, 0x400 ;  /* 0x0000040000068882 */ /* 0x000fe20000000000 */
[----:B------:R-:W-:-:S04]  /*0460*/  @!UP0 UIADD3 UR4, -UR4, 0x100000, URZ ;  /* 0x0010000004048890 */ /* 0x000fc8000fffe13f */
[----:B------:R-:W-:Y:S02]  /*0470*/  @!UP0 USHF.L.U32 UR5, UR4, 0xb, URZ ;  /* 0x0000000b04058899 */ /* 0x000fe4000800063f */
[----:B------:R-:W-:Y:S01]  /*0480*/  @!UP0 USHF.L.U32 UR4, UR4, 0x1, URZ ;  /* 0x0000000104048899 */ /* 0x000fe2000800063f */
[----:B------:R-:W-:Y:S01]  /*0490*/  IMAD.IADD R14, R2, 0x1, -R3 ;  /* 0x00000001020e7824 */ /* 0x000fe200078e0a03 */
[----:B------:R-:W-:Y:S01]  /*04a0*/  @!UP1 UMOV UR9, 0x400 ;  /* 0x0000040000099882 */ /* 0x000fe20000000000 */
[----:B------:R-:W-:Y:S01]  /*04b0*/  VOTEU.ALL UP2, P1 ;  /* 0x00000000003f7886 */ /* 0x000fe20000840000 */
[----:B------:R-:W-:Y:S01]  /*04c0*/  VOTEU.ALL UP3, P1 ;  /* 0x00000000003f7886 */ /* 0x000fe20000860000 */
[----:B------:R-:W-:Y:S01]  /*04d0*/  VOTEU.ALL UP4, P1 ;  /* 0x00000000003f7886 */ /* 0x000fe20000880000 */
[----:B------:R-:W1:Y:S01]  /*04e0*/  @!UP1 S2UR UR10, SR_CgaCtaId ;  /* 0x00000000000a99c3 */ /* 0x000e620000008800 */
[----:B------:R-:W-:Y:S01]  /*04f0*/  VOTEU.ALL UP5, P1 ;  /* 0x00000000003f7886 */ /* 0x000fe200008a0000 */
[----:B------:R-:W-:-:S04]  /*0500*/  SHF.R.S32.HI R3, RZ, 0x1f, R4 ;  /* 0x0000001fff037819 */ /* 0x000fc80000011404 */
[----:B------:R-:W-:-:S04]  /*0510*/  LEA.HI R3, R3, R4, RZ, 0x7 ;  /* 0x0000000403037211 */ /* 0x000fc800078f38ff */
[----:B------:R-:W-:-:S05]  /*0520*/  LOP3.LUT R3, R3, 0xffffff80, RZ, 0xc0, !PT ;  /* 0xffffff8003037812 */ /* 0x000fca00078ec0ff */
[----:B------:R-:W-:Y:S01]  /*0530*/  IMAD.IADD R5, R4, 0x1, -R3 ;  /* 0x0000000104057824 */ /* 0x000fe200078e0a03 */
[----:B0-----:R-:W-:Y:S02]  /*0540*/  @!UP0 ULEA UR8, UR7, UR6, 0x18 ;  /* 0x0000000607088291 */ /* 0x001fe4000f8ec03f */
[----:B------:R-:W-:-:S04]  /*0550*/  @!UP1 UIADD3 UR6, -UR11, 0x100000, URZ ;  /* 0x001000000b069890 */ /* 0x000fc8000fffe13f */
[----:B------:R-:W-:Y:S02]  /*0560*/  @!UP1 USHF.L.U32 UR7, UR6, 0xb, URZ ;  /* 0x0000000b06079899 */ /* 0x000fe4000800063f */
[----:B------:R-:W-:Y:S01]  /*0570*/  @!UP1 USHF.L.U32 UR6, UR6, 0x1, URZ ;  /* 0x0000000106069899 */ /* 0x000fe2000800063f */
[----:B------:R-:W-:Y:S01]  /*0580*/  VOTEU.ALL UP0, P0 ;  /* 0x00000000003f7886 */ /* 0x000fe20000000000 */
[----:B-1----:R-:W-:Y:S01]  /*0590*/  @!UP1 ULEA UR9, UR10, UR9, 0x18 ;  /* 0x000000090a099291 */ /* 0x002fe2000f8ec03f */
[----:B------:R-:W-:Y:S02]  /*05a0*/  VOTEU.ALL UP1, P0 ;  /* 0x00000000003f7886 */ /* 0x000fe40000020000 */
[----:B------:R-:W-:Y:S01]  /*05b0*/  ULDC.64 UR10, c[0x0][0x598] ;  /* 0x00016600000a7ab9 */ /* 0x000fe20000000a00 */
[----:B------:R-:W-:Y:S01]  /*05c0*/  ISETP.NE.AND P0, PT, R14, 0x3, PT ;  /* 0x000000030e00780c */ /* 0x000fe20003f05270 */
[----:B------:R-:W0:Y:S02]  /*05d0*/  FENCE.VIEW.ASYNC.S ;  /* 0x00000000000073c6 */ /* 0x000e240000000000 */
[----:B0-----:R0:W2:Y:S01]  /*05e0*/  @!UP0 SYNCS.EXCH.64 URZ, [UR8+0x80], UR4 ;  /* 0x00008004083f85b2 */ /* 0x0010a20008000100 */
[----:B------:R-:W-:-:S02]  /*05f0*/  ISETP.NE.U32.AND P1, PT, RZ, UR10, PT ;  /* 0x0000000aff007c0c */ /* 0x000fc4000bf25070 */
[----:B------:R-:W-:Y:S02]  /*0600*/  ISETP.EQ.OR P0, PT, R14, RZ, !P0 ;  /* 0x000000ff0e00720c */ /* 0x000fe40004702670 */
[----:B------:R-:W-:Y:S02]  /*0610*/  ISETP.NE.AND.EX P1, PT, RZ, UR11, PT, P1 ;  /* 0x0000000bff007c0c */ /* 0x000fe4000bf25310 */
[----:B------:R-:W-:-:S04]  /*0620*/  ISETP.EQ.AND P0, PT, R7, RZ, P0 ;  /* 0x000000ff0700720c */ /* 0x000fc80000702270 */
[----:B------:R-:W-:-:S04]  /*0630*/  SEL R23, RZ, 0x1, !P0 ;  /* 0x00000001ff177807 */ /* 0x000fc80004000000 */
[----:B------:R-:W-:Y:S01]  /*0640*/  SEL R23, R23, 0x2, P3 ;  /* 0x0000000217177807 */ /* 0x000fe20001800000 */
[----:B------:R0:W2:Y:S01]  /*0650*/  @!UP1 SYNCS.EXCH.64 URZ, [UR8+0x88], UR4 ;  /* 0x00008804083f95b2 */ /* 0x0000a20008000100 */
[----:B------:R-:W-:Y:S01]  /*0660*/  NOP ;  /* 0x0000000000007918 */ /* 0x000fe20000000000 */
[----:B------:R0:W2:Y:S01]  /*0670*/  @!UP2 SYNCS.EXCH.64 URZ, [UR9+0x60], UR6 ;  /* 0x00006006093fa5b2 */ /* 0x0000a20008000100 */
[----:B------:R0:W2:Y:S01]  /*0680*/  @!UP3 SYNCS.EXCH.64 URZ, [UR9+0x68], UR6 ;  /* 0x00006806093fb5b2 */ /* 0x0000a20008000100 */
[----:B------:R0:W2:Y:S01]  /*0690*/  @!UP4 SYNCS.EXCH.64 URZ, [UR9+0x70], UR6 ;  /* 0x00007006093fc5b2 */ /* 0x0000a20008000100 */
[----:B------:R0:W2:Y:S01]  /*06a0*/  @!UP5 SYNCS.EXCH.64 URZ, [UR9+0x78], UR6 ;  /* 0x00007806093fd5b2 */ /* 0x0000a20008000100 */
[----:B------:R-:W-:Y:S01]  /*06b0*/  NOP ;  /* 0x0000000000007918 */ /* 0x000fe20000000000 */
[----:B--234-:R-:W-:Y:S06]  /*06c0*/  BAR.SYNC.DEFER_BLOCKING 0x0 ;  /* 0x0000000000007b1d */ /* 0x01cfec0000010000 */
[----:B0-----:R-:W-:Y:S05]  /*06d0*/  @!P1 BRA `(.L_x_3) ;  /* 0x00000000001c9947 */ /* 0x001fea0003800000 */
[----:B------:R-:W0:Y:S02]  /*06e0*/  LDC.64 R2, c[0x0][0x598] ;  /* 0x00016600ff027b82 */ /* 0x000e240000000a00 */
[----:B0-----:R-:W2:Y:S02]  /*06f0*/  LDG.E.64 R2, desc[UR36][R2.64] ;  /* 0x0000002402027981 */ /* 0x001ea4000c1e1b00 */
[----:B--2---:R-:W-:-:S04]  /*0700*/  ISETP.NE.U32.AND P0, PT, R2, RZ, PT ;  /* 0x000000ff0200720c */ /* 0x004fc80003f05070 */
[----:B------:R-:W-:-:S13]  /*0710*/  ISETP.NE.AND.EX P0, PT, R3, RZ, PT, P0 ;  /* 0x000000ff0300720c */ /* 0x000fda0003f05300 */
[----:B------:R-:W-:Y:S05]  /*0720*/  @!P0 BRA `(.L_x_3) ;  /* 0x0000000000088947 */ /* 0x000fea0003800000 */
[----:B------:R1:W5:Y:S01]  /*0730*/  LD.E R88, desc[UR36][R2.64] ;  /* 0x0000002402587980 */ /* 0x000362000c101900 */
[----:B------:R-:W-:Y:S05]  /*0740*/  BRA `(.L_x_4) ;  /* 0x0000000000247947 */ /* 0x000fea0003800000 */
.L_x_3:
[----:B------:R-:W-:Y:S02]  /*0750*/  ULDC.64 UR4, c[0x0][0x588] ;  /* 0x0001620000047ab9 */ /* 0x000fe40000000a00 */
[----:B------:R-:W-:-:S04]  /*0760*/  ISETP.NE.U32.AND P0, PT, RZ, UR4, PT ;  /* 0x00000004ff007c0c */ /* 0x000fc8000bf05070 */
[----:B------:R-:W-:-:S13]  /*0770*/  ISETP.NE.AND.EX P0, PT, RZ, UR5, PT, P0 ;  /* 0x00000005ff007c0c */ /* 0x000fda000bf05300 */
[----:B------:R-:W-:Y:S05]  /*0780*/  @!P0 BRA `(.L_x_5) ;  /* 0x00000000000c8947 */ /* 0x000fea0003800000 */
[----:B------:R-:W0:Y:S02]  /*0790*/  LDC.64 R88, c[0x0][0x588] ;  /* 0x00016200ff587b82 */ /* 0x000e240000000a00 */
[----:B0-----:R0:W5:Y:S01]  /*07a0*/  LDG.E R88, desc[UR36][R88.64] ;  /* 0x0000002458587981 */ /* 0x001162000c1e1900 */
[----:B------:R-:W-:Y:S05]  /*07b0*/  BRA `(.L_x_4) ;  /* 0x0000000000087947 */ /* 0x000fea0003800000 */
.L_x_5:
[----:B------:R-:W-:Y:S02]  /*07c0*/  ULDC UR4, c[0x0][0x580] ;  /* 0x0001600000047ab9 */ /* 0x000fe40000000800 */
[----:B------:R-:W-:-:S07]  /*07d0*/  IMAD.U32 R88, RZ, RZ, UR4 ;  /* 0x00000004ff587e24 */ /* 0x000fce000f8e00ff */
.L_x_4:
[----:B------:R-:W-:Y:S02]  /*07e0*/  ULDC.64 UR4, c[0x0][0x5a0] ;  /* 0x0001680000047ab9 */ /* 0x000fe40000000a00 */
[----:B------:R-:W-:-:S04]  /*07f0*/  ISETP.NE.U32.AND P0, PT, RZ, UR4, PT ;  /* 0x00000004ff007c0c */ /* 0x000fc8000bf05070 */
[----:B------:R-:W-:-:S13]  /*0800*/  ISETP.NE.AND.EX P0, PT, RZ, UR5, PT, P0 ;  /* 0x00000005ff007c0c */ /* 0x000fda000bf05300 */
[----:B------:R-:W-:Y:S05]  /*0810*/  @!P0 BRA `(.L_x_6) ;  /* 0x00000000001c8947 */ /* 0x000fea0003800000 */
[----:B-1----:R-:W1:Y:S02]  /*0820*/  LDC.64 R2, c[0x0][0x5a0] ;  /* 0x00016800ff027b82 */ /* 0x002e640000000a00 */
[----:B-1----:R-:W2:Y:S02]  /*0830*/  LDG.E.64 R2, desc[UR36][R2.64] ;  /* 0x0000002402027981 */ /* 0x002ea4000c1e1b00 */
[----:B--2---:R-:W-:-:S04]  /*0840*/  ISETP.NE.U32.AND P0, PT, R2, RZ, PT ;  /* 0x000000ff0200720c */ /* 0x004fc80003f05070 */
[----:B------:R-:W-:-:S13]  /*0850*/  ISETP.NE.AND.EX P0, PT, R3, RZ, PT, P0 ;  /* 0x000000ff0300720c */ /* 0x000fda0003f05300 */
[----:B------:R-:W-:Y:S05]  /*0860*/  @!P0 BRA `(.L_x_6) ;  /* 0x0000000000088947 */ /* 0x000fea0003800000 */
[----:B0-----:R2:W5:Y:S01]  /*0870*/  LD.E R89, desc[UR36][R2.64] ;  /* 0x0000002402597980 */ /* 0x001562000c101900 */
[----:B------:R-:W-:Y:S05]  /*0880*/  BRA `(.L_x_7) ;  /* 0x0000000000247947 */ /* 0x000fea0003800000 */
.L_x_6:
[----:B------:R-:W-:Y:S02]  /*0890*/  ULDC.64 UR4, c[0x0][0x590] ;  /* 0x0001640000047ab9 */ /* 0x000fe40000000a00 */
[----:B------:R-:W-:-:S04]  /*08a0*/  ISETP.NE.U32.AND P0, PT, RZ, UR4, PT ;  /* 0x00000004ff007c0c */ /* 0x000fc8000bf05070 */
[----:B------:R-:W-:-:S13]  /*08b0*/  ISETP.NE.AND.EX P0, PT, RZ, UR5, PT, P0 ;  /* 0x00000005ff007c0c */ /* 0x000fda000bf05300 */
[----:B------:R-:W-:Y:S05]  /*08c0*/  @!P0 BRA `(.L_x_8) ;  /* 0x00000000000c8947 */ /* 0x000fea0003800000 */
[----:B-1----:R-:W0:Y:S02]  /*08d0*/  LDC.64 R2, c[0x0][0x590] ;  /* 0x00016400ff027b82 */ /* 0x002e240000000a00 */
[----:B0-----:R0:W5:Y:S01]  /*08e0*/  LDG.E R89, desc[UR36][R2.64] ;  /* 0x0000002402597981 */ /* 0x001162000c1e1900 */
[----:B------:R-:W-:Y:S05]  /*08f0*/  BRA `(.L_x_7) ;  /* 0x0000000000087947 */ /* 0x000fea0003800000 */
.L_x_8:
[----:B------:R-:W-:Y:S02]  /*0900*/  ULDC UR4, c[0x0][0x584] ;  /* 0x0001610000047ab9 */ /* 0x000fe40000000800 */
[----:B0-----:R-:W-:-:S07]  /*0910*/  IMAD.U32 R89, RZ, RZ, UR4 ;  /* 0x00000004ff597e24 */ /* 0x001fce000f8e00ff */
.L_x_7:
[----:B012---:R-:W0:Y:S01]  /*0920*/  LDC R2, c[0x0][0x65c] ;  /* 0x00019700ff027b82 */ /* 0x007e220000000800 */
[----:B------:R-:W1:Y:S01]  /*0930*/  S2R R15, SR_CTAID.Y ;  /* 0x00000000000f7919 */ /* 0x000e620000002600 */
[----:B------:R-:W-:Y:S01]  /*0940*/  ULDC UR6, c[0x0][0x28c] ;  /* 0x0000a30000067ab9 */ /* 0x000fe20000000800 */
[----:B------:R-:W-:Y:S01]  /*0950*/  ISETP.NE.AND P0, PT, R7, 0x2, PT ;  /* 0x000000020700780c */ /* 0x000fe20003f05270 */
[----:B------:R-:W-:Y:S01]  /*0960*/  UIADD3 UR6, UR6, 0x3f, URZ ;  /* 0x0000003f06067890 */ /* 0x000fe2000fffe03f */
[----:B------:R-:W2:Y:S01]  /*0970*/  S2R R6, SR_CTAID.X ;  /* 0x0000000000067919 */ /* 0x000ea20000002500 */
[----:B------:R-:W-:Y:S01]  /*0980*/  UMOV UR38, URZ ;  /* 0x0000003f00267c82 */ /* 0x000fe20008000000 */
[----:B------:R-:W-:Y:S01]  /*0990*/  UMOV UR39, URZ ;  /* 0x0000003f00277c82 */ /* 0x000fe20008000000 */
[----:B------:R-:W-:Y:S01]  /*09a0*/  USHF.R.S32.HI UR7, URZ, 0x1f, UR6 ;  /* 0x0000001f3f077899 */ /* 0x000fe20008011406 */
[----:B------:R-:W-:-:S03]  /*09b0*/  ULDC.64 UR8, c[0x0][0x650] ;  /* 0x0001940000087ab9 */ /* 0x000fc60000000a00 */
[----:B------:R-:W-:-:S04]  /*09c0*/  ULEA.HI UR7, UR7, UR6, URZ, 0x6 ;  /* 0x0000000607077291 */ /* 0x000fc8000f8f303f */
[----:B------:R-:W-:Y:S01]  /*09d0*/  USHF.R.S32.HI UR40, URZ, 0x6, UR7 ;  /* 0x000000063f287899 */ /* 0x000fe20008011407 */
[----:B0-----:R-:W-:-:S13]  /*09e0*/  ISETP.NE.AND P1, PT, R2, 0x1, PT ;  /* 0x000000010200780c */ /* 0x001fda0003f25270 */
[----:B------:R-:W2:Y:S01]  /*09f0*/  @P1 LDC R17, c[0x0][0x10] ;  /* 0x00000400ff111b82 */ /* 0x000ea20000000800 */
[----:B-1----:R-:W-:Y:S02]  /*0a00*/  @P1 IMAD.MOV.U32 R8, RZ, RZ, R15 ;  /* 0x000000ffff081224 */ /* 0x002fe400078e000f */
[----:B------:R-:W-:Y:S02]  /*0a10*/  @P1 IMAD.MOV.U32 R9, RZ, RZ, RZ ;  /* 0x000000ffff091224 */ /* 0x000fe400078e00ff */
[----:B------:R-:W-:-:S03]  /*0a20*/  @P1 IMAD.MOV.U32 R7, RZ, RZ, RZ ;  /* 0x000000ffff071224 */ /* 0x000fc600078e00ff */
[----:B------:R-:W0:Y:S01]  /*0a30*/  @!P1 LDC R3, c[0x0][0xc] ;  /* 0x00000300ff039b82 */ /* 0x000e220000000800 */
[----:B------:R-:W-:Y:S01]  /*0a40*/  ULDC UR4, c[0x0][0xc] ;  /* 0x0000030000047ab9 */ /* 0x000fe20000000800 */
[----:B------:R-:W-:Y:S02]  /*0a50*/  ULDC UR5, c[0x0][0x10] ;  /* 0x0000040000057ab9 */ /* 0x000fe40000000800 */
[----:B------:R-:W-:-:S04]  /*0a60*/  UIMAD.WIDE.U32 UR4, UR4, UR5, URZ ;  /* 0x00000005040472a5 */ /* 0x000fc8000f8e003f */
[----:B------:R-:W1:Y:S01]  /*0a70*/  LDC R0, c[0x0][0x14] ;  /* 0x00000500ff007b82 */ /* 0x000e620000000800 */
[----:B--2---:R-:W-:-:S04]  /*0a80*/  @P1 IMAD.WIDE.U32 R16, R6, R17, R8 ;  /* 0x0000001106101225 */ /* 0x004fc800078e0008 */
[----:B------:R-:W-:Y:S02]  /*0a90*/  @P1 IMAD.IADD R17, R17, 0x1, R7 ;  /* 0x0000000111111824 */ /* 0x000fe400078e0207 */
[----:B------:R-:W-:Y:S02]  /*0aa0*/  IMAD.MOV.U32 R7, RZ, RZ, RZ ;  /* 0x000000ffff077224 */ /* 0x000fe400078e00ff */
[----:B0-----:R-:W-:-:S04]  /*0ab0*/  @!P1 IMAD.WIDE.U32 R8, R3, R15, R6 ;  /* 0x0000000f03089225 */ /* 0x001fc800078e0006 */
[----:B------:R-:W-:Y:S02]  /*0ac0*/  @!P1 IMAD.MOV.U32 R16, RZ, RZ, R8 ;  /* 0x000000ffff109224 */ /* 0x000fe400078e0008 */
[----:B-1----:R-:W-:-:S04]  /*0ad0*/  IMAD.WIDE.U32 R10, R0, UR4, RZ ;  /* 0x00000004000a7c25 */ /* 0x002fc8000f8e00ff */
[----:B------:R-:W-:Y:S01]  /*0ae0*/  IMAD R3, R0, UR5, RZ ;  /* 0x0000000500037c24 */ /* 0x000fe2000f8e02ff */
[----:B------:R0:W-:Y:S01]  /*0af0*/  STL.64 [R1], R10 ;  /* 0x0000000a01007387 */ /* 0x0001e20000100a00 */
[----:B------:R-:W-:Y:S02]  /*0b00*/  @!P1 IMAD.MOV.U32 R17, RZ, RZ, R9 ;  /* 0x000000ffff119224 */ /* 0x000fe400078e0009 */
[----:B------:R-:W-:Y:S01]  /*0b10*/  IMAD.IADD R0, R11, 0x1, R3 ;  /* 0x000000010b007824 */ /* 0x000fe200078e0203 */
[----:B------:R-:W-:Y:S06]  /*0b20*/  @P0 BRA `(.L_x_9) ;  /* 0x0000000000200947 */ /* 0x000fec0003800000 */
[----:B------:R-:W-:Y:S01]  /*0b30*/  UISETP.GE.U32.AND UP0, UPT, UR40, 0x5, UPT ;  /* 0x000000052800788c */ /* 0x000fe2000bf06070 */
[----:B------:R-:W-:Y:S01]  /*0b40*/  IADD3 R16, P0, R16, R10, RZ ;  /* 0x0000000a10107210 */ /* 0x000fe20007f1e0ff */
[----:B------:R-:W-:Y:S01]  /*0b50*/  UIMAD.WIDE.U32 UR4, UR40, -0x33333333, URZ ;  /* 0xcccccccd280478a5 */ /* 0x000fe2000f8e003f */
[----:B------:R-:W-:-:S03]  /*0b60*/  UMOV UR39, URZ ;  /* 0x0000003f00277c82 */ /* 0x000fc60008000000 */
[----:B------:R-:W-:Y:S01]  /*0b70*/  USHF.R.U32.HI UR4, URZ, 0x2, UR5 ;  /* 0x000000023f047899 */ /* 0x000fe20008011605 */
[----:B------:R-:W-:-:S03]  /*0b80*/  IMAD.X R17, R0, 0x1, R17, P0 ;  /* 0x0000000100117824 */ /* 0x000fc600000e0611 */
[----:B------:R-:W-:Y:S02]  /*0b90*/  UIMAD UR38, UR4, -0x5, UR40 ;  /* 0xfffffffb042678a4 */ /* 0x000fe4000f8e0228 */
[----:B------:R-:W-:-:S12]  /*0ba0*/  @UP0 ULOP3.LUT UR39, UR4, 0x1, URZ, 0xc0, !UPT ;  /* 0x0000000104270892 */ /* 0x000fd8000f8ec03f */
.L_x_9:
[----:B------:R-:W-:Y:S01]  /*0bb0*/  ISETP.GE.U32.AND P0, PT, R16, UR8, PT ;  /* 0x0000000810007c0c */ /* 0x000fe2000bf06070 */
[----:B------:R-:W-:Y:S01]  /*0bc0*/  IMAD.MOV.U32 R22, RZ, RZ, -0x1 ;  /* 0xffffffffff167424 */ /* 0x000fe200078e00ff */
[----:B------:R-:W-:Y:S01]  /*0bd0*/  PRMT R3, RZ, 0x7610, R3 ;  /* 0x00007610ff037816 */ /* 0x000fe20000000003 */
[----:B------:R-:W-:Y:S01]  /*0be0*/  IMAD.MOV.U32 R18, RZ, RZ, -0x1 ;  /* 0xffffffffff127424 */ /* 0x000fe200078e00ff */
[----:B------:R-:W-:Y:S01]  /*0bf0*/  ISETP.GE.U32.AND.EX P0, PT, R17, UR9, PT, P0 ;  /* 0x0000000911007c0c */ /* 0x000fe2000bf06100 */
[----:B------:R-:W-:-:S12]  /*0c00*/  IMAD.MOV.U32 R19, RZ, RZ, -0x1 ;  /* 0xffffffffff137424 */ /* 0x000fd800078e00ff */
[----:B------:R-:W-:Y:S05]  /*0c10*/  @P0 BRA `(.L_x_10) ;  /* 0x0000000400580947 */ /* 0x000fea0003800000 */
[----:B------:R-:W1:Y:S01]  /*0c20*/  LDC.64 R20, c[0x0][0x628] ;  /* 0x00018a00ff147b82 */ /* 0x000e620000000a00 */
[----:B------:R-:W-:Y:S02]  /*0c30*/  IMAD.MOV.U32 R8, RZ, RZ, R16 ;  /* 0x000000ffff087224 */ /* 0x000fe400078e0010 */
[----:B------:R-:W-:-:S05]  /*0c40*/  IMAD.MOV.U32 R9, RZ, RZ, R17 ;  /* 0x000000ffff097224 */ /* 0x000fca00078e0011 */
[----:B------:R-:W2:Y:S08]  /*0c50*/  LDC R18, c[0x0][0x630] ;  /* 0x00018c00ff127b82 */ /* 0x000eb00000000800 */
[----:B------:R-:W3:Y:S01]  /*0c60*/  LDC.64 R24, c[0x0][0x620] ;  /* 0x00018800ff187b82 */ /* 0x000ee20000000a00 */
[----:B-1----:R-:W-:-:S04]  /*0c70*/  ISETP.NE.U32.AND P0, PT, R20, RZ, PT ;  /* 0x000000ff1400720c */ /* 0x002fc80003f05070 */
[----:B------:R-:W-:-:S13]  /*0c80*/  ISETP.NE.AND.EX P0, PT, R21, RZ, PT, P0 ;  /* 0x000000ff1500720c */ /* 0x000fda0003f05300 */
[----:B--23--:R-:W-:Y:S05]  /*0c90*/  @!P0 BRA `(.L_x_11) ;  /* 0x0000000000288947 */ /* 0x00cfea0003800000 */
[----:B------:R-:W1:Y:S02]  /*0ca0*/  LDC R3, c[0x0][0x634] ;  /* 0x00018d00ff037b82 */ /* 0x000e640000000800 */
[----:B-1----:R-:W-:-:S05]  /*0cb0*/  IADD3 R3, P0, R16, R3, RZ ;  /* 0x0000000310037210 */ /* 0x002fca0007f1e0ff */
[----:B------:R-:W-:-:S04]  /*0cc0*/  IMAD.X R19, RZ, RZ, R17, P0 ;  /* 0x000000ffff137224 */ /* 0x000fc800000e0611 */
[----:B------:R-:W-:-:S04]  /*0cd0*/  IMAD.WIDE.U32 R8, R19, R20, RZ ;  /* 0x0000001413087225 */ /* 0x000fc800078e00ff */
[----:B0-----:R-:W-:-:S04]  /*0ce0*/  IMAD.WIDE.U32 R10, P0, R3, R21, R8 ;  /* 0x00000015030a7225 */ /* 0x001fc80007800008 */
[----:B------:R-:W-:-:S04]  /*0cf0*/  IMAD.WIDE.U32 R8, R3, R20, RZ ;  /* 0x0000001403087225 */ /* 0x000fc800078e00ff */
[----:B------:R-:W-:Y:S01]  /*0d00*/  IMAD.X R13, RZ, RZ, RZ, P0 ;  /* 0x000000ffff0d7224 */ /* 0x000fe200000e06ff */
[----:B------:R-:W-:Y:S01]  /*0d10*/  IADD3 RZ, P0, R9, R10, RZ ;  /* 0x0000000a09ff7210 */ /* 0x000fe20007f1e0ff */
[----:B------:R-:W-:-:S04]  /*0d20*/  IMAD.MOV.U32 R12, RZ, RZ, R11 ;  /* 0x000000ffff0c7224 */ /* 0x000fc800078e000b */
[----:B------:R-:W-:-:S08]  /*0d30*/  IMAD.WIDE.U32.X R8, R19, R21, R12, P0 ;  /* 0x0000001513087225 */ /* 0x000fd000000e040c */
.L_x_11:
[-CC-:B------:R-:W-:Y:S01]  /*0d40*/  SHF.R.U64 R30, R8, R18.reuse, R9.reuse ;  /* 0x00000012081e7219 */ /* 0x180fe20000001209 */
[----:B------:R-:W1:Y:S01]  /*0d50*/  LDC R12, c[0x0][0x618] ;  /* 0x00018600ff0c7b82 */ /* 0x000e620000000800 */
[----:B------:R-:W-:Y:S01]  /*0d60*/  SHF.R.U32.HI R7, RZ, R18, R9 ;  /* 0x00000012ff077219 */ /* 0x000fe20000011609 */
[----:B------:R-:W-:Y:S01]  /*0d70*/  ULDC UR4, c[0x0][0x150] ;  /* 0x0000540000047ab9 */ /* 0x000fe20000000800 */
[----:B0-----:R-:W-:Y:S02]  /*0d80*/  IADD3 R11, P0, RZ, -R30, RZ ;  /* 0x8000001eff0b7210 */ /* 0x001fe40007f1e0ff */
[----:B------:R-:W-:-:S03]  /*0d90*/  I2FP.F32.U32 R3, R6 ;  /* 0x0000000600037245 */ /* 0x000fc60000201000 */
[----:B------:R-:W0:Y:S01]  /*0da0*/  LDC.64 R26, c[0x0][0x640] ;  /* 0x00019000ff1a7b82 */ /* 0x000e220000000a00 */
[----:B------:R-:W-:Y:S02]  /*0db0*/  IMAD.X R13, RZ, RZ, ~R7, P0 ;  /* 0x000000ffff0d7224 */ /* 0x000fe400000e0e07 */
[----:B------:R-:W-:Y:S01]  /*0dc0*/  FMUL R3, R3, UR4 ;  /* 0x0000000403037c20 */ /* 0x000fe20008400000 */
[----:B------:R-:W-:Y:S01]  /*0dd0*/  IMAD.WIDE.U32 R8, R11, R24, R16 ;  /* 0x000000180b087225 */ /* 0x000fe200078e0010 */
[----:B------:R-:W-:-:S03]  /*0de0*/  ULDC UR4, c[0x0][0x154] ;  /* 0x0000550000047ab9 */ /* 0x000fc60000000800 */
[----:B------:R-:W-:Y:S01]  /*0df0*/  IMAD R10, R13, R24, RZ ;  /* 0x000000180d0a7224 */ /* 0x000fe200078e02ff */
[----:B------:R-:W2:Y:S01]  /*0e00*/  LDC R7, c[0x0][0x144] ;  /* 0x00005100ff077b82 */ /* 0x000ea20000000800 */
[----:B------:R-:W3:Y:S02]  /*0e10*/  F2I.U32.TRUNC.NTZ R3, R3 ;  /* 0x0000000300037305 */ /* 0x000ee4000020f000 */
[----:B------:R-:W-:-:S04]  /*0e20*/  IMAD R11, R11, R25, R10 ;  /* 0x000000190b0b7224 */ /* 0x000fc800078e020a */
[----:B------:R-:W-:Y:S01]  /*0e30*/  IMAD.IADD R9, R9, 0x1, R11 ;  /* 0x0000000109097824 */ /* 0x000fe200078e020b */
[----:B------:R-:W4:Y:S01]  /*0e40*/  LDC R18, c[0x0][0x608] ;  /* 0x00018200ff127b82 */ /* 0x000f220000000800 */
[----:B------:R-:W-:-:S03]  /*0e50*/  IMAD.MOV.U32 R11, RZ, RZ, -0x1 ;  /* 0xffffffffff0b7424 */ /* 0x000fc600078e00ff */
[-C--:B-1----:R-:W-:Y:S02]  /*0e60*/  SHF.R.U64 R22, R8, R12.reuse, R9 ;  /* 0x0000000c08167219 */ /* 0x082fe40000001209 */
[----:B------:R-:W-:Y:S02]  /*0e70*/  I2FP.F32.U32 R8, R15 ;  /* 0x0000000f00087245 */ /* 0x000fe40000201000 */
[----:B------:R-:W1:Y:S01]  /*0e80*/  LDC R24, c[0x0][0x658] ;  /* 0x00019600ff187b82 */ /* 0x000e620000000800 */
[----:B0-----:R-:W-:Y:S01]  /*0e90*/  ISETP.NE.U32.AND P0, PT, R26, RZ, PT ;  /* 0x000000ff1a00720c */ /* 0x001fe20003f05070 */
[----:B---3--:R-:W-:Y:S01]  /*0ea0*/  IMAD.MOV R10, RZ, RZ, -R3 ;  /* 0x000000ffff0a7224 */ /* 0x008fe200078e0a03 */
[----:B------:R-:W-:Y:S01]  /*0eb0*/  SHF.R.U32.HI R9, RZ, R12, R9 ;  /* 0x0000000cff097219 */ /* 0x000fe20000011609 */
[----:B------:R-:W-:Y:S01]  /*0ec0*/  FMUL R8, R8, UR4 ;  /* 0x0000000408087c20 */ /* 0x000fe20008400000 */
[----:B------:R-:W-:-:S03]  /*0ed0*/  ISETP.NE.AND.EX P0, PT, R27, RZ, PT, P0 ;  /* 0x000000ff1b00720c */ /* 0x000fc60003f05300 */
[----:B------:R-:W0:Y:S01]  /*0ee0*/  LDC R20, c[0x0][0x148] ;  /* 0x00005200ff147b82 */ /* 0x000e220000000800 */
[----:B--2---:R-:W-:-:S07]  /*0ef0*/  IMAD R3, R7, R10, R6 ;  /* 0x0000000a07037224 */ /* 0x004fce00078e0206 */
[----:B------:R-:W2:Y:S01]  /*0f00*/  LDC R21, c[0x0][0x600] ;  /* 0x00018000ff157b82 */ /* 0x000ea20000000800 */
[-CC-:B----4-:R-:W-:Y:S02]  /*0f10*/  SHF.R.U64 R32, R22, R18.reuse, R9.reuse ;  /* 0x0000001216207219 */ /* 0x190fe40000001209 */
[----:B------:R-:W-:Y:S01]  /*0f20*/  SHF.R.U32.HI R7, RZ, R18, R9 ;  /* 0x00000012ff077219 */ /* 0x000fe20000011609 */
[----:B------:R-:W-:Y:S01]  /*0f30*/  IMAD.MOV.U32 R9, RZ, RZ, 0x1 ;  /* 0x00000001ff097424 */ /* 0x000fe200078e00ff */
[----:B------:R3:W4:Y:S03]  /*0f40*/  F2I.U32.TRUNC.NTZ R18, R8 ;  /* 0x0000000800127305 */ /* 0x000726000020f000 */
[----:B------:R-:W0:Y:S01]  /*0f50*/  LDC R25, c[0x0][0x648] ;  /* 0x00019200ff197b82 */ /* 0x000e220000000800 */
[-C--:B-1----:R-:W-:Y:S02]  /*0f60*/  SHF.L.U32 R6, R11, R24.reuse, RZ ;  /* 0x000000180b067219 */ /* 0x082fe400000006ff */
[----:B------:R-:W-:-:S02]  /*0f70*/  SHF.R.U64 R34, R32, R24, R7 ;  /* 0x0000001820227219 */ /* 0x000fc40000001207 */
[----:B------:R-:W-:Y:S02]  /*0f80*/  LOP3.LUT R13, RZ, R6, RZ, 0x33, !PT ;  /* 0x00000006ff0d7212 */ /* 0x000fe400078e33ff */
[-C--:B------:R-:W-:Y:S01]  /*0f90*/  SHF.R.U32.HI R7, RZ, R24.reuse, R7 ;  /* 0x00000018ff077219 */ /* 0x080fe20000011607 */
[----:B------:R-:W1:Y:S01]  /*0fa0*/  LDC R29, c[0x0][0x638] ;  /* 0x00018e00ff1d7b82 */ /* 0x000e620000000800 */
[----:B------:R-:W-:Y:S01]  /*0fb0*/  SHF.L.U32 R12, R9, R24, RZ ;  /* 0x00000018090c7219 */ /* 0x000fe200000006ff */
[----:B------:R-:W-:-:S06]  /*0fc0*/  IMAD.MOV.U32 R6, RZ, RZ, R34 ;  /* 0x000000ffff067224 */ /* 0x000fcc00078e0022 */
[----:B------:R-:W0:Y:S01]  /*0fd0*/  LDC R28, c[0x0][0x610] ;  /* 0x00018400ff1c7b82 */ /* 0x000e220000000800 */
[----:B---34-:R-:W-:Y:S05]  /*0fe0*/  @!P0 BRA `(.L_x_12) ;  /* 0x0000000000288947 */ /* 0x018fea0003800000 */
[----:B------:R-:W3:Y:S02]  /*0ff0*/  LDC R11, c[0x0][0x64c] ;  /* 0x00019300ff0b7b82 */ /* 0x000ee40000000800 */
[----:B---3--:R-:W-:-:S05]  /*1000*/  IADD3 R11, P0, R34, R11, RZ ;  /* 0x0000000b220b7210 */ /* 0x008fca0007f1e0ff */
[----:B------:R-:W-:-:S04]  /*1010*/  IMAD.X R19, RZ, RZ, R7, P0 ;  /* 0x000000ffff137224 */ /* 0x000fc800000e0607 */
[----:B------:R-:W-:-:S04]  /*1020*/  IMAD.WIDE.U32 R6, R19, R26, RZ ;  /* 0x0000001a13067225 */ /* 0x000fc800078e00ff */
[----:B------:R-:W-:-:S04]  /*1030*/  IMAD.WIDE.U32 R8, P0, R11, R27, R6 ;  /* 0x0000001b0b087225 */ /* 0x000fc80007800006 */
[----:B------:R-:W-:-:S04]  /*1040*/  IMAD.WIDE.U32 R6, R11, R26, RZ ;  /* 0x0000001a0b067225 */ /* 0x000fc800078e00ff */
[----:B------:R-:W-:Y:S01]  /*1050*/  IMAD.X R11, RZ, RZ, RZ, P0 ;  /* 0x000000ffff0b7224 */ /* 0x000fe200000e06ff */
[----:B------:R-:W-:Y:S01]  /*1060*/  IADD3 RZ, P0, R7, R8, RZ ;  /* 0x0000000807ff7210 */ /* 0x000fe20007f1e0ff */
[----:B------:R-:W-:-:S04]  /*1070*/  IMAD.MOV.U32 R10, RZ, RZ, R9 ;  /* 0x000000ffff0a7224 */ /* 0x000fc800078e0009 */
[----:B------:R-:W-:-:S08]  /*1080*/  IMAD.WIDE.U32.X R6, R19, R27, R10, P0 ;  /* 0x0000001b13067225 */ /* 0x000fd000000e040a */
.L_x_12:
[----:B0-----:R-:W-:Y:S01]  /*1090*/  SHF.R.U64 R6, R6, R25, R7 ;  /* 0x0000001906067219 */ /* 0x001fe20000001207 */
[----:B--2---:R-:W-:Y:S01]  /*10a0*/  VIADD R7, R21, 0xffffffff ;  /* 0xffffffff15077836 */ /* 0x004fe20000000000 */
[----:B------:R-:W-:Y:S01]  /*10b0*/  LOP3.LUT R13, R32, R13, RZ, 0xc0, !PT ;  /* 0x0000000d200d7212 */ /* 0x000fe200078ec0ff */
[----:B------:R-:W-:Y:S02]  /*10c0*/  IMAD.MOV R18, RZ, RZ, -R18 ;  /* 0x000000ffff127224 */ /* 0x000fe400078e0a12 */
[----:B------:R-:W-:Y:S01]  /*10d0*/  IMAD.MOV R8, RZ, RZ, -R6 ;  /* 0x000000ffff087224 */ /* 0x000fe200078e0a06 */
[----:B------:R-:W-:Y:S01]  /*10e0*/  LOP3.LUT R7, R22, R7, RZ, 0xc0, !PT ;  /* 0x0000000716077212 */ /* 0x000fe200078ec0ff */
[----:B------:R-:W-:Y:S02]  /*10f0*/  IMAD R12, R12, R6, R13 ;  /* 0x000000060c0c7224 */ /* 0x000fe400078e020d */
[----:B------:R-:W-:Y:S02]  /*1100*/  @P1 IMAD R3, R20, R18, R15 ;  /* 0x0000001214031224 */ /* 0x000fe400078e020f */
[----:B-1----:R-:W-:-:S02]  /*1110*/  IMAD R6, R8, R29, R34 ;  /* 0x0000001d08067224 */ /* 0x002fc400078e0222 */
[----:B------:R-:W-:Y:S02]  /*1120*/  IMAD R22, R12, R28, R3 ;  /* 0x0000001c0c167224 */ /* 0x000fe400078e0203 */
[----:B------:R-:W-:Y:S02]  /*1130*/  IMAD R7, R6, R21, R7 ;  /* 0x0000001506077224 */ /* 0x000fe400078e0207 */
[----:B------:R-:W-:Y:S02]  /*1140*/  IMAD.MOV.U32 R3, RZ, RZ, 0x1 ;  /* 0x00000001ff037424 */ /* 0x000fe400078e00ff */
[----:B------:R-:W-:Y:S01]  /*1150*/  IMAD.MOV.U32 R19, RZ, RZ, R30 ;  /* 0x000000ffff137224 */ /* 0x000fe200078e001e */
[----:B------:R-:W-:Y:S02]  /*1160*/  SEL R18, R7, R22, !P1 ;  /* 0x0000001607127207 */ /* 0x000fe40004800000 */
[----:B------:R-:W-:-:S07]  /*1170*/  SEL R22, R22, R7, !P1 ;  /* 0x0000000716167207 */ /* 0x000fce0004800000 */
.L_x_10:
[----:B------:R-:W-:Y:S05]  /*1180*/  @!P2 BRA `(.L_x_13) ;  /* 0x00000058004ca947 */ /* 0x000fea0003800000 */
[----:B------:R-:W-:-:S13]  /*1190*/  ISETP.GT.U32.AND P0, PT, R31, 0x1, PT ;  /* 0x000000011f00780c */ /* 0x000fda0003f04070 */
[----:B------:R-:W-:Y:S05]  /*11a0*/  @P0 EXIT ;  /* 0x000000000000094d */ /* 0x000fea0003800000 */
.L_x_14:
[----:B------:R-:W-:-:S08]  /*11b0*/  NOP ;  /* 0x0000000000007918 */ /* 0x000fd00000000000 */
[----:B------:R-:W1:Y:S02]  /*11c0*/  USETMAXREG.TRY_ALLOC.CTAPOOL UP0, 0xe8 ;  /* 0x000000e8000079c8 */ /* 0x000e640008000600 */
[----:B-1----:R-:W-:-:S13]  /*11d0*/  PLOP3.LUT P0, PT, PT, PT, UP0, 0x80, 0x0 ;  /* 0x000000000000781c */ /* 0x002fda0003f0f008 */
[----:B------:R-:W-:Y:S05]  /*11e0*/  @!P0 BRA `(.L_x_14) ;  /* 0xfffffffc00f08947 */ /* 0x000fea000383ffff */
[----:B------:R-:W-:-:S13]  /*11f0*/  LOP3.LUT P0, RZ, R3, 0xff, RZ, 0xc0, !PT ;  /* 0x000000ff03ff7812 */ /* 0x000fda000780c0ff */
[----:B------:R-:W-:Y:S05]  /*1200*/  @!P0 EXIT ;  /* 0x000000000000894d */ /* 0x000fea0003800000 */
[----:B------:R-:W2:Y:S01]  /*1210*/  LDL.64 R8, [R1] ;  /* 0x0000000001087983 */ /* 0x000ea20000100a00 */
[----:B------:R-:W-:Y:S01]  /*1220*/  SHF.R.S32.HI R4, RZ, 0x1f, R5 ;  /* 0x0000001fff047819 */ /* 0x000fe20000011405 */
[----:B------:R-:W1:Y:S01]  /*1230*/  S2UR UR4, SR_CgaCtaId ;  /* 0x00000000000479c3 */ /* 0x000e620000008800 */
[----:B------:R-:W-:Y:S01]  /*1240*/  UISETP.LT.AND UP0, UPT, UR40, 0x1, UPT ;  /* 0x000000012800788c */ /* 0x000fe2000bf01270 */
[----:B------:R-:W-:Y:S01]  /*1250*/  LOP3.LUT R102, R23, 0x1, RZ, 0xfc, !PT ;  /* 0x0000000117667812 */ /* 0x000fe200078efcff */
[----:B------:R-:W-:Y:S01]  /*1260*/  UIADD3 UR5, UR43, -0x1, URZ ;  /* 0xffffffff2b057890 */ /* 0x000fe2000fffe03f */
[CC--:B------:R-:W-:Y:S01]  /*1270*/  LEA.HI R3, R4.reuse, R5.reuse, RZ, 0x2 ;  /* 0x0000000504037211 */ /* 0x0c0fe200078f10ff */
[----:B------:R-:W-:Y:S01]  /*1280*/  USEL UR42, UR40, 0x1, UP0 ;  /* 0x00000001282a7887 */ /* 0x000fe20008000000 */
[----:B------:R-:W-:Y:S01]  /*1290*/  LEA.HI R4, R4, R5, RZ, 0x5 ;  /* 0x0000000504047211 */ /* 0x000fe200078f28ff */
[----:B------:R-:W-:Y:S01]  /*12a0*/  UMOV UR41, 0x400 ;  /* 0x0000040000297882 */ /* 0x000fe20000000000 */
[--C-:B------:R-:W-:Y:S01]  /*12b0*/  SHF.R.S32.HI R90, RZ, 0x2, R3.reuse ;  /* 0x00000002ff5a7819 */ /* 0x100fe20000011403 */
[----:B------:R-:W3:Y:S01]  /*12c0*/  LDC R96, c[0x0][0x658] ;  /* 0x00019600ff607b82 */ /* 0x000ee20000000800 */
[----:B------:R-:W-:Y:S01]  /*12d0*/  SHF.R.S32.HI R7, RZ, 0x1f, R3 ;  /* 0x0000001fff077819 */ /* 0x000fe20000011403 */
[----:B------:R-:W-:Y:S01]  /*12e0*/  UISETP.NE.AND UP0, UPT, UR5, URZ, UPT ;  /* 0x0000003f0500728c */ /* 0x000fe2000bf05270 */
[----:B------:R-:W-:Y:S01]  /*12f0*/  LOP3.LUT R6, R3, 0xfffffffc, RZ, 0xc0, !PT ;  /* 0xfffffffc03067812 */ /* 0x000fe200078ec0ff */
[----:B------:R-:W-:Y:S01]  /*1300*/  ULDC UR6, c[0x0][0x284] ;  /* 0x0000a10000067ab9 */ /* 0x000fe20000000800 */
[----:B------:R-:W-:Y:S01]  /*1310*/  LEA.HI R7, R7, R90, RZ, 0x3 ;  /* 0x0000005a07077211 */ /* 0x000fe200078f18ff */
[----:B------:R-:W-:Y:S01]  /*1320*/  USHF.L.U32 UR45, UR40, 0x1, URZ ;  /* 0x00000001282d7899 */ /* 0x000fe2000800063f */
[----:B------:R-:W-:Y:S01]  /*1330*/  SHF.R.S32.HI R3, RZ, 0x5, R4 ;  /* 0x00000005ff037819 */ /* 0x000fe20000011404 */
[----:B------:R-:W4:Y:S01]  /*1340*/  LDC.64 R94, c[0x0][0x5c8] ;  /* 0x00017200ff5e7b82 */ /* 0x000f220000000a00 */
[----:B------:R-:W-:Y:S01]  /*1350*/  LOP3.LUT R7, R7, 0xfffffff8, RZ, 0xc0, !PT ;  /* 0xfffffff807077812 */ /* 0x000fe200078ec0ff */
[----:B------:R-:W-:Y:S01]  /*1360*/  IMAD.IADD R6, R5, 0x1, -R6 ;  /* 0x0000000105067824 */ /* 0x000fe200078e0a06 */
[----:B------:R-:W-:Y:S01]  /*1370*/  UIADD3 UR42, -UR42, UR40, URZ ;  /* 0x000000282a2a7290 */ /* 0x000fe2000fffe13f */
[----:B------:R-:W-:-:S02]  /*1380*/  IMAD.MOV.U32 R5, RZ, RZ, 0x1 ;  /* 0x00000001ff057424 */ /* 0x000fc400078e00ff */
[----:B------:R-:W-:Y:S01]  /*1390*/  IMAD.IADD R90, R90, 0x1, -R7 ;  /* 0x000000015a5a7824 */ /* 0x000fe200078e0a07 */
[----:B-1----:R-:W-:Y:S01]  /*13a0*/  ULEA UR41, UR4, UR41, 0x18 ;  /* 0x0000002904297291 */ /* 0x002fe2000f8ec03f */
[----:B------:R-:W1:Y:S01]  /*13b0*/  LDC R97, c[0x0][0x288] ;  /* 0x0000a200ff617b82 */ /* 0x000e620000000800 */
[----:B------:R-:W-:Y:S01]  /*13c0*/  USHF.L.U32 UR4, UR5, 0x3, URZ ;  /* 0x0000000305047899 */ /* 0x000fe2000800063f */
[--C-:B------:R-:W-:Y:S01]  /*13d0*/  IMAD R101, R3, -0x10, -R90.reuse ;  /* 0xfffffff003657824 */ /* 0x100fe200078e0a5a */
[--C-:B------:R-:W-:Y:S01]  /*13e0*/  SHF.R.S32.HI R91, RZ, 0x1f, R90.reuse ;  /* 0x0000001fff5b7819 */ /* 0x100fe2000001145a */
[----:B------:R-:W-:Y:S01]  /*13f0*/  USEL UR5, URZ, 0x1, UP0 ;  /* 0x000000013f057887 */ /* 0x000fe20008000000 */
[----:B------:R-:W-:Y:S01]  /*1400*/  IMAD.SHL.U32 R92, R6, 0x2, RZ ;  /* 0x00000002065c7824 */ /* 0x000fe200078e00ff */
[----:B------:R-:W-:Y:S01]  /*1410*/  UIADD3 UR46, UR41, 0x60, URZ ;  /* 0x00000060292e7890 */ /* 0x000fe2000fffe03f */
[----:B------:R-:W-:Y:S01]  /*1420*/  VIADD R101, R101, UR6 ;  /* 0x0000000665657c36 */ /* 0x000fe20008000000 */
[----:B------:R-:W0:Y:S01]  /*1430*/  LDC R99, c[0x0][0x600] ;  /* 0x00018000ff637b82 */ /* 0x000e220000000800 */
[----:B------:R-:W-:Y:S01]  /*1440*/  IMAD.WIDE R90, R3, 0x10, R90 ;  /* 0x00000010035a7825 */ /* 0x000fe200078e025a */
[----:B------:R-:W-:Y:S01]  /*1450*/  ULOP3.LUT UR4, UR4, 0x8, URZ, 0xc0, !UPT ;  /* 0x0000000804047892 */ /* 0x000fe2000f8ec03f */
[----:B------:R-:W-:Y:S01]  /*1460*/  SHF.R.S32.HI R93, RZ, 0x1f, R92 ;  /* 0x0000001fff5d7819 */ /* 0x000fe2000001145c */
[----:B------:R-:W-:Y:S01]  /*1470*/  ULEA UR43, UR43, UR46, 0x3 ;  /* 0x0000002e2b2b7291 */ /* 0x000fe2000f8e183f */
[----:B------:R-:W-:Y:S01]  /*1480*/  IMAD.MOV.U32 R3, RZ, RZ, -0x1 ;  /* 0xffffffffff037424 */ /* 0x000fe200078e00ff */
[----:B------:R-:W-:Y:S01]  /*1490*/  ULOP3.LUT UR47, UR4, 0x8, URZ, 0x3c, !UPT ;  /* 0x00000008042f7892 */ /* 0x000fe2000f8e3c3f */
[----:B------:R-:W-:Y:S01]  /*14a0*/  IMAD.U32 R103, RZ, RZ, UR5 ;  /* 0x00000005ff677e24 */ /* 0x000fe2000f8e00ff */
[C---:B----4-:R-:W-:Y:S01]  /*14b0*/  SHF.L.U64.HI R95, R94.reuse, 0x3, R95 ;  /* 0x000000035e5f7819 */ /* 0x050fe2000001025f */
[----:B------:R-:W-:Y:S01]  /*14c0*/  IMAD.SHL.U32 R94, R94, 0x8, RZ ;  /* 0x000000085e5e7824 */ /* 0x000fe200078e00ff */
[-C--:B---3--:R-:W-:Y:S01]  /*14d0*/  SHF.L.U32 R3, R3, R96.reuse, RZ ;  /* 0x0000006003037219 */ /* 0x088fe200000006ff */
[----:B------:R-:W-:Y:S01]  /*14e0*/  ULOP3.LUT UR44, UR4, 0x18, URZ, 0x3c, !UPT ;  /* 0x00000018042c7892 */ /* 0x000fe2000f8e3c3f */
[----:B------:R-:W-:-:S02]  /*14f0*/  SHF.L.U32 R96, R5, R96, RZ ;  /* 0x0000006005607219 */ /* 0x000fc400000006ff */
[----:B------:R-:W-:Y:S01]  /*1500*/  LOP3.LUT R100, RZ, R3, RZ, 0x33, !PT ;  /* 0x00000003ff647212 */ /* 0x000fe200078e33ff */
[----:B-1----:R-:W-:Y:S02]  /*1510*/  IMAD R97, R6, -0x2, R97 ;  /* 0xfffffffe06617824 */ /* 0x002fe400078e0261 */
[----:B0-----:R-:W-:Y:S01]  /*1520*/  VIADD R99, R99, 0xffffffff ;  /* 0xffffffff63637836 */ /* 0x001fe20000000000 */
[----:B--2---:R-:W-:-:S07]  /*1530*/  SHF.L.U64.HI R98, R8, 0x1, R0 ;  /* 0x0000000108627819 */ /* 0x004fce0000010200 */
.L_x_162:
[----:B------:R-:W-:-:S04]  /*1540*/  SHF.L.U32 R0, R103, 0x1f, RZ ;  /* 0x0000001f67007819 */ /* 0x000fc800000006ff */
[----:B------:R-:W0:Y:S02]  /*1550*/  SYNCS.PHASECHK.TRANS64.TRYWAIT P0, [UR43+-0x8], R0 ;  /* 0xfffff800ff0075a7 */ /* 0x000e24000800016b */
[----:B01-34-:R-:W-:Y:S05]  /*1560*/  @!P0 BRA `(.L_x_15) ;  /* 0x0000006400908947 */ /* 0x01bfea0003800000 */
.L_x_185:
[----:B------:R-:W-:Y:S02]  /*1570*/  ULDC UR4, c[0x0][0x28c] ;  /* 0x0000a30000047ab9 */ /* 0x000fe40000000800 */
[----:B------:R-:W-:-:S13]  /*1580*/  ISETP.LT.AND P0, PT, RZ, UR4, PT ;  /* 0x00000004ff007c0c */ /* 0x000fda000bf01270 */
[----:B------:R-:W-:Y:S05]  /*1590*/  @P0 BRA `(.L_x_16) ;  /* 0x0000000000400947 */ /* 0x000fea0003800000 */
[----:B0-----:R-:W-:Y:S01]  /*15a0*/  MOV R0, 0x0 ;  /* 0x0000000000007802 */ /* 0x001fe20000000f00 */
[----:B------:R-:W-:Y:S01]  /*15b0*/  ULDC.64 UR4, c[0x4][0x68] ;  /* 0x01001a0000047ab9 */ /* 0x000fe20000000a00 */
[----:B------:R-:W-:Y:S01]  /*15c0*/  ULDC.64 UR6, c[0x4][0x8] ;  /* 0x0100020000067ab9 */ /* 0x000fe20000000a00 */
[----:B------:R-:W-:Y:S01]  /*15d0*/  IMAD.U32 R4, RZ, RZ, UR4 ;  /* 0x00000004ff047e24 */ /* 0x000fe2000f8e00ff */
[----:B------:R0:W1:Y:S01]  /*15e0*/  LDC.64 R14, c[0x4][R0] ;  /* 0x01000000000e7b82 */ /* 0x0000620000000a00 */
[----:B------:R-:W-:Y:S01]  /*15f0*/  IMAD.U32 R5, RZ, RZ, UR5 ;  /* 0x00000005ff057e24 */ /* 0x000fe2000f8e00ff */
[----:B------:R-:W-:Y:S01]  /*1600*/  ULDC.64 UR4, c[0x4][0x70] ;  /* 0x01001c0000047ab9 */ /* 0x000fe20000000a00 */
[----:B------:R-:W-:Y:S02]  /*1610*/  IMAD.U32 R10, RZ, RZ, UR6 ;  /* 0x00000006ff0a7e24 */ /* 0x000fe4000f8e00ff */
[----:B------:R-:W-:Y:S02]  /*1620*/  IMAD.U32 R6, RZ, RZ, UR4 ;  /* 0x00000004ff067e24 */ /* 0x000fe4000f8e00ff */
[----:B------:R-:W-:-:S02]  /*1630*/  IMAD.U32 R7, RZ, RZ, UR5 ;  /* 0x00000005ff077e24 */ /* 0x000fc4000f8e00ff */
[----:B------:R-:W-:Y:S02]  /*1640*/  IMAD.U32 R11, RZ, RZ, UR7 ;  /* 0x00000007ff0b7e24 */ /* 0x000fe4000f8e00ff */
[----:B------:R-:W-:Y:S02]  /*1650*/  IMAD.MOV.U32 R8, RZ, RZ, 0x1e1 ;  /* 0x000001e1ff087424 */ /* 0x000fe400078e00ff */
[----:B------:R-:W-:Y:S02]  /*1660*/  IMAD.MOV.U32 R12, RZ, RZ, 0x1 ;  /* 0x00000001ff0c7424 */ /* 0x000fe400078e00ff */
[----:B0-----:R-:W-:-:S07]  /*1670*/  IMAD.MOV.U32 R13, RZ, RZ, RZ ;  /* 0x000000ffff0d7224 */ /* 0x001fce00078e00ff */
[----:B------:R-:W-:-:S07]  /*1680*/  LEPC R20, `(.L_x_16) ;  /* 0x000000001014794e */ /* 0x000fce0000000000 */
[----:B-1---5:R-:W-:Y:S05]  /*1690*/  CALL.ABS.NOINC R14 ;  /* 0x000000000e007343 */ /* 0x022fea0003c00000 */
.L_x_16:
[----:B------:R-:W-:-:S13]  /*16a0*/  ISETP.NE.AND P0, PT, R102, 0x3, PT ;  /* 0x000000036600780c */ /* 0x000fda0003f05270 */
[----:B------:R-:W-:Y:S05]  /*16b0*/  @!P0 BRA `(.L_x_17) ;  /* 0x0000000000048947 */ /* 0x000fea0003800000 */
[----:B------:R-:W-:Y:S01]  /*16c0*/  BPT.TRAP 0x1 ;  /* 0x000000040000795c */ /* 0x000fe20000300000 */
.L_x_17:
[----:B0-----:R-:W-:Y:S02]  /*16d0*/  IMAD.U32 R3, RZ, RZ, UR38 ;  /* 0x00000026ff037e24 */ /* 0x001fe4000f8e00ff */
[----:B------:R-:W-:-:S03]  /*16e0*/  IMAD.U32 R0, RZ, RZ, UR39 ;  /* 0x00000027ff007e24 */ /* 0x000fc6000f8e00ff */
[----:B------:R-:W-:Y:S02]  /*16f0*/  LEA R3, R3, UR41, 0x3 ;  /* 0x0000002903037c11 */ /* 0x000fe4000f8e18ff */
[----:B------:R-:W-:-:S04]  /*1700*/  SHF.L.U32 R0, R0, 0x1f, RZ ;  /* 0x0000001f00007819 */ /* 0x000fc800000006ff */
[----:B------:R0:W1:Y:S01]  /*1710*/  SYNCS.PHASECHK.TRANS64.TRYWAIT P1, [R3+URZ], R0 ;  /* 0x00000000030075a7 */ /* 0x000062000802017f */
[----:B------:R-:W-:Y:S05]  /*1720*/  @!P0 BRA `(.L_x_18) ;  /* 0x0000000000048947 */ /* 0x000fea0003800000 */
[----:B------:R-:W-:Y:S01]  /*1730*/  BPT.TRAP 0x1 ;  /* 0x000000040000795c */ /* 0x000fe20000300000 */
.L_x_18:
[----:B------:R-:W-:-:S05]  /*1740*/  IMAD.U32 R4, RZ, RZ, UR42 ;  /* 0x0000002aff047e24 */ /* 0x000fca000f8e00ff */
[----:B------:R-:W-:Y:S01]  /*1750*/  ISETP.GE.AND P2, PT, R4, 0x1, PT ;  /* 0x000000010400780c */ /* 0x000fe20003f46270 */
[----:B-1----:R-:W-:-:S12]  /*1760*/  @P1 BRA `(.L_x_19) ;  /* 0x0000000000081947 */ /* 0x002fd80003800000 */
[----:B------:R-:W1:Y:S02]  /*1770*/  SYNCS.PHASECHK.TRANS64.TRYWAIT P1, [R3+URZ], R0 ;  /* 0x00000000030075a7 */ /* 0x000e64000802017f */
[----:B-1----:R-:W-:Y:S05]  /*1780*/  @!P1 BRA `(.L_x_20) ;  /* 0x0000006400209947 */ /* 0x002fea0003800000 */
.L_x_19:
[----:B------:R-:W-:Y:S05]  /*1790*/  WARPSYNC.ALL ;  /* 0x0000000000007948 */ /* 0x000fea0003800000 */
[----:B------:R-:W-:Y:S01]  /*17a0*/  UIADD3 UR4, UR41, 0x180, URZ ;  /* 0x0000018029047890 */ /* 0x000fe2000fffe03f */
[----:B------:R-:W-:Y:S01]  /*17b0*/  WARPGROUP.ARRIVE ;  /* 0x00000000000079c5 */ /* 0x000fe20000000000 */
[----:B------:R-:W-:Y:S02]  /*17c0*/  UIADD3 UR5, UR41, 0x14180, URZ ;  /* 0x0001418029057890 */ /* 0x000fe4000fffe03f */
[----:B------:R-:W-:Y:S02]  /*17d0*/  USHF.R.U32.HI UR4, URZ, 0x4, UR4 ;  /* 0x000000043f047899 */ /* 0x000fe40008011604 */
[----:B------:R-:W-:-:S02]  /*17e0*/  USHF.R.U32.HI UR5, URZ, 0x4, UR5 ;  /* 0x000000043f057899 */ /* 0x000fc40008011605 */
[----:B------:R-:W-:Y:S02]  /*17f0*/  ULOP3.LUT UR4, UR4, 0x3fff, URZ, 0xc0, !UPT ;  /* 0x00003fff04047892 */ /* 0x000fe4000f8ec03f */
[----:B------:R-:W-:Y:S02]  /*1800*/  ULOP3.LUT UR5, UR5, 0x3fff, URZ, 0xc0, !UPT ;  /* 0x00003fff05057892 */ /* 0x000fe4000f8ec03f */
[----:B------:R-:W-:Y:S02]  /*1810*/  ULOP3.LUT UR4, UR4, 0x10000, URZ, 0xfc, !UPT ;  /* 0x0001000004047892 */ /* 0x000fe4000f8efc3f */
[----:B------:R-:W-:Y:S02]  /*1820*/  ULOP3.LUT UR5, UR5, 0x10000, URZ, 0xfc, !UPT ;  /* 0x0001000005057892 */ /* 0x000fe4000f8efc3f */
[----:B------:R-:W-:Y:S02]  /*1830*/  ULEA UR6, UR38, UR4, 0xa ;  /* 0x0000000426067291 */ /* 0x000fe4000f8e503f */
[----:B------:R-:W-:Y:S01]  /*1840*/  ULEA UR7, UR38, UR5, 0xb ;  /* 0x0000000526077291 */ /* 0x000fe2000f8e583f */
[----:B------:R-:W-:Y:S01]  /*1850*/  UMOV UR9, 0x40000040 ;  /* 0x4000004000097882 */ /* 0x000fe20000000000 */
[----:B------:R-:W-:-:S03]  /*1860*/  UMOV UR11, 0x40000040 ;  /* 0x40000040000b7882 */ /* 0x000fc60000000000 */
[----:B------:R-:W-:Y:S02]  /*1870*/  UMOV UR8, UR6 ;  /* 0x0000000600087c82 */ /* 0x000fe40008000000 */
[----:B------:R-:W-:Y:S02]  /*1880*/  UMOV UR10, UR7 ;  /* 0x00000007000a7c82 */ /* 0x000fe40008000000 */
[----:B------:R-:W-:Y:S01]  /*1890*/  HGMMA.64x128x8.F32.TF32 R24, gdesc[UR8], RZ, !UPT, gsb0 ;  /* 0x05e00000081879f0 */ /* 0x000fe2000c0028ff */
[----:B------:R-:W-:Y:S02]  /*18a0*/  UIADD3 UR8, UR6, 0x2, URZ ;  /* 0x0000000206087890 */ /* 0x000fe4000fffe03f */
[----:B------:R-:W-:Y:S01]  /*18b0*/  UIADD3 UR10, UR7, 0x2, URZ ;  /* 0x00000002070a7890 */ /* 0x000fe2000fffe03f */
[----:B------:R-:W-:Y:S01]  /*18c0*/  UMOV UR9, 0x40000040 ;  /* 0x4000004000097882 */ /* 0x000fe20000000000 */
[----:B------:R-:W-:Y:S01]  /*18d0*/  UMOV UR11, 0x40000040 ;  /* 0x40000040000b7882 */ /* 0x000fe20000000000 */
[----:B------:R-:W-:-:S02]  /*18e0*/  WARPGROUP.DEPBAR.LE gsb0, 0x0 ;  /* 0x00008000000079c5 */ /* 0x000fc40000010000 */
[----:B------:R-:W-:-:S06]  /*18f0*/  WARPGROUP.ARRIVE ;  /* 0x00000000000079c5 */ /* 0x000fcc0000000000 */
[----:B------:R-:W-:Y:S01]  /*1900*/  HGMMA.64x128x8.F32.TF32 R24, gdesc[UR8], R24, gsb0 ;  /* 0x05e00000081879f0 */ /* 0x000fe20008002818 */
[----:B------:R-:W-:Y:S02]  /*1910*/  UIADD3 UR8, UR6, 0x4, URZ ;  /* 0x0000000406087890 */ /* 0x000fe4000fffe03f */
[----:B------:R-:W-:Y:S01]  /*1920*/  UIADD3 UR10, UR7, 0x4, URZ ;  /* 0x00000004070a7890 */ /* 0x000fe2000fffe03f */
[----:B------:R-:W-:Y:S01]  /*1930*/  UMOV UR9, 0x40000040 ;  /* 0x4000004000097882 */ /* 0x000fe20000000000 */
[----:B------:R-:W-:Y:S01]  /*1940*/  UMOV UR11, 0x40000040 ;  /* 0x40000040000b7882 */ /* 0x000fe20000000000 */
[----:B------:R-:W-:Y:S02]  /*1950*/  WARPGROUP.DEPBAR.LE gsb0, 0x0 ;  /* 0x00008000000079c5 */ /* 0x000fe40000010000 */
        /* <DEDUP_REMOVED lines=36> */
[----:B------:R-:W-:Y:S03]  /*1ba0*/  HGMMA.64x128x8.F32.TF32 R24, gdesc[UR8], R24, gsb0 ;  /* 0x05e00000081879f0 */ /* 0x000fe60008002818 */
[----:B------:R-:W-:Y:S02]  /*1bb0*/  WARPGROUP.DEPBAR.LE gsb0, 0x0 ;  /* 0x00008000000079c5 */ /* 0x000fe40000010000 */
[----:B------:R-:W-:Y:S05]  /*1bc0*/  @!P2 BRA `(.L_x_21) ;  /* 0x000000040080a947 */ /* 0x000fea0003800000 */
[----:B------:R-:W-:Y:S01]  /*1bd0*/  UIADD3 UR6, UR38, 0x1, URZ ;  /* 0x0000000126067890 */ /* 0x000fe2000fffe03f */
[----:B01----:R-:W-:-:S03]  /*1be0*/  IMAD.U32 R0, RZ, RZ, UR42 ;  /* 0x0000002aff007e24 */ /* 0x003fc6000f8e00ff */
[----:B------:R-:W-:-:S04]  /*1bf0*/  UISETP.NE.AND UP0, UPT, UR6, 0x5, UPT ;  /* 0x000000050600788c */ /* 0x000fc8000bf05270 */
[----:B------:R-:W-:Y:S02]  /*1c00*/  USEL UR7, URZ, 0x1, UP0 ;  /* 0x000000013f077887 */ /* 0x000fe40008000000 */
[----:B------:R-:W-:Y:S02]  /*1c10*/  USEL UR6, UR6, URZ, UP0 ;  /* 0x0000003f06067287 */ /* 0x000fe40008000000 */
[----:B------:R-:W-:-:S06]  /*1c20*/  ULOP3.LUT UR7, UR39, UR7, URZ, 0x3c, !UPT ;  /* 0x0000000727077292 */ /* 0x000fcc000f8e3c3f */
[----:B------:R-:W-:Y:S01]  /*1c30*/  IMAD.U32 R5, RZ, RZ, UR7 ;  /* 0x00000007ff057e24 */ /* 0x000fe2000f8e00ff */
[----:B------:R-:W-:-:S06]  /*1c40*/  UMOV UR7, UR38 ;  /* 0x0000002600077c82 */ /* 0x000fcc0008000000 */
.L_x_28:
[----:B01----:R-:W-:Y:S05]  /*1c50*/  @!P0 BRA `(.L_x_22) ;  /* 0x0000000000048947 */ /* 0x003fea0003800000 */
[----:B------:R-:W-:Y:S01]  /*1c60*/  BPT.TRAP 0x1 ;  /* 0x000000040000795c */ /* 0x000fe20000300000 */
.L_x_22:
[----:B------:R-:W-:Y:S01]  /*1c70*/  ULEA UR8, UR6, UR41, 0x3 ;  /* 0x0000002906087291 */ /* 0x000fe2000f8e183f */
[----:B------:R-:W-:-:S08]  /*1c80*/  SHF.L.U32 R3, R5, 0x1f, RZ ;  /* 0x0000001f05037819 */ /* 0x000fd000000006ff */
[----:B------:R0:W1:Y:S01]  /*1c90*/  SYNCS.PHASECHK.TRANS64.TRYWAIT P1, [UR8], R3 ;  /* 0x00000003ff0075a7 */ /* 0x0000620008020148 */
[----:B------:R-:W-:Y:S05]  /*1ca0*/  @!P0 BRA `(.L_x_23) ;  /* 0x0000000000048947 */ /* 0x000fea0003800000 */
[----:B------:R-:W-:Y:S01]  /*1cb0*/  BPT.TRAP 0x1 ;  /* 0x000000040000795c */ /* 0x000fe20000300000 */
.L_x_23:
[----:B-1----:R-:W-:Y:S05]  /*1cc0*/  @P1 BRA `(.L_x_24) ;  /* 0x0000000000081947 */ /* 0x002fea0003800000 */
[----:B------:R-:W1:Y:S02]  /*1cd0*/  SYNCS.PHASECHK.TRANS64.TRYWAIT P1, [UR8], R3 ;  /* 0x00000003ff0075a7 */ /* 0x000e640008020148 */
[----:B-1----:R-:W-:Y:S05]  /*1ce0*/  @!P1 BRA `(.L_x_25) ;  /* 0x0000005c00dc9947 */ /* 0x002fea0003800000 */
.L_x_24:
[----:B------:R-:W-:Y:S01]  /*1cf0*/  ULEA UR13, UR6, UR4, 0xa ;  /* 0x00000004060d7291 */ /* 0x000fe2000f8e503f */
[----:B------:R-:W-:Y:S01]  /*1d00*/  WARPGROUP.ARRIVE ;  /* 0x00000000000079c5 */ /* 0x000fe20000000000 */
[----:B------:R-:W-:Y:S01]  /*1d10*/  ULEA UR12, UR6, UR5, 0xb ;  /* 0x00000005060c7291 */ /* 0x000fe2000f8e583f */
[----:B------:R-:W-:Y:S01]  /*1d20*/  UMOV UR9, 0x40000040 ;  /* 0x4000004000097882 */ /* 0x000fe20000000000 */
[----:B------:R-:W-:-:S03]  /*1d30*/  UMOV UR11, 0x40000040 ;  /* 0x40000040000b7882 */ /* 0x000fc60000000000 */
[----:B------:R-:W-:Y:S02]  /*1d40*/  UMOV UR8, UR13 ;  /* 0x0000000d00087c82 */ /* 0x000fe40008000000 */
[----:B------:R-:W-:Y:S02]  /*1d50*/  UMOV UR10, UR12 ;  /* 0x0000000c000a7c82 */ /* 0x000fe40008000000 */
[----:B------:R-:W-:Y:S01]  /*1d60*/  HGMMA.64x128x8.F32.TF32 R24, gdesc[UR8], R24, gsb0 ;  /* 0x05e00000081879f0 */ /* 0x000fe20008002818 */
        /* <DEDUP_REMOVED lines=51> */
[----:B------:R-:W-:Y:S01]  /*20a0*/  BPT.TRAP 0x1 ;  /* 0x000000040000795c */ /* 0x000fe20000300000 */
.L_x_26:
[----:B------:R-:W-:Y:S01]  /*20b0*/  ULEA UR8, UR7, UR41, 0x3 ;  /* 0x0000002907087291 */ /* 0x000fe2000f8e183f */
[----:B------:R-:W-:-:S03]  /*20c0*/  ISETP.GT.U32.AND P1, PT, R23, 0x1, PT ;  /* 0x000000011700780c */ /* 0x000fc60003f24070 */
[----:B------:R-:W-:-:S04]  /*20d0*/  UIADD3 UR8, UR8, 0x28, URZ ;  /* 0x0000002808087890 */ /* 0x000fc8000fffe03f */
[----:B------:R-:W-:-:S09]  /*20e0*/  UPRMT UR8, URZ, 0x654, UR8 ;  /* 0x000006543f087896 */ /* 0x000fd20008000008 */
[----:B------:R-:W-:Y:S01]  /*20f0*/  SYNCS.ARRIVE.TRANS64.RED.A1T0 RZ, [UR8], RZ ;  /* 0x000000ffffff79a7 */ /* 0x000fe20008100408 */
[----:B------:R-:W-:Y:S05]  /*2100*/  @P1 BRA `(.L_x_27) ;  /* 0x0000000000041947 */ /* 0x000fea0003800000 */
[----:B------:R-:W-:Y:S01]  /*2110*/  BPT.TRAP 0x1 ;  /* 0x000000040000795c */ /* 0x000fe20000300000 */
.L_x_27:
[----:B------:R-:W-:Y:S01]  /*2120*/  UIADD3 UR6, UR6, 0x1, URZ ;  /* 0x0000000106067890 */ /* 0x000fe2000fffe03f */
[C---:B------:R-:W-:Y:S01]  /*2130*/  ISETP.GT.AND P1, PT, R0.reuse, 0x1, PT ;  /* 0x000000010000780c */ /* 0x040fe20003f24270 */
[----:B------:R-:W-:Y:S01]  /*2140*/  UIADD3 UR7, UR7, 0x1, URZ ;  /* 0x0000000107077890 */ /* 0x000fe2000fffe03f */
[----:B------:R-:W-:Y:S01]  /*2150*/  VIADD R0, R0, 0xffffffff ;  /* 0xffffffff00007836 */ /* 0x000fe20000000000 */
[----:B------:R-:W-:Y:S02]  /*2160*/  UISETP.NE.AND UP0, UPT, UR6, 0x5, UPT ;  /* 0x000000050600788c */ /* 0x000fe4000bf05270 */
[----:B------:R-:W-:Y:S02]  /*2170*/  UISETP.NE.AND UP1, UPT, UR7, 0x5, UPT ;  /* 0x000000050700788c */ /* 0x000fe4000bf25270 */
[----:B------:R-:W-:Y:S02]  /*2180*/  USEL UR8, URZ, 0x1, UP0 ;  /* 0x000000013f087887 */ /* 0x000fe40008000000 */
[----:B------:R-:W-:-:S02]  /*2190*/  USEL UR6, UR6, URZ, UP0 ;  /* 0x0000003f06067287 */ /* 0x000fc40008000000 */
[----:B------:R-:W-:Y:S02]  /*21a0*/  USEL UR7, UR7, URZ, UP1 ;  /* 0x0000003f07077287 */ /* 0x000fe40008800000 */
[----:B------:R-:W-:Y:S01]  /*21b0*/  LOP3.LUT R5, R5, UR8, RZ, 0x3c, !PT ;  /* 0x0000000805057c12 */ /* 0x000fe2000f8e3cff */
[----:B------:R-:W-:Y:S09]  /*21c0*/  @P1 BRA `(.L_x_28) ;  /* 0xfffffff800a01947 */ /* 0x000ff2000383ffff */
.L_x_21:
[----:B01----:R-:W0:Y:S01]  /*21d0*/  LDC R0, c[0x0][0x28c] ;  /* 0x0000a300ff007b82 */ /* 0x003e220000000800 */
[----:B------:R-:W-:-:S04]  /*21e0*/  IMAD.U32 R3, RZ, RZ, UR47 ;  /* 0x0000002fff037e24 */ /* 0x000fc8000f8e00ff */
[----:B------:R1:W-:Y:S01]  /*21f0*/  SYNCS.ARRIVE.TRANS64.A1T0 RZ, [R3+UR46], RZ ;  /* 0x000000ff03ff79a7 */ /* 0x0003e2000810002e */
[----:B0-----:R-:W-:-:S13]  /*2200*/  ISETP.GE.AND P1, PT, R0, 0x1, PT ;  /* 0x000000010000780c */ /* 0x001fda0003f26270 */
[----:B-1----:R-:W-:Y:S05]  /*2210*/  @!P1 BRA `(.L_x_29) ;  /* 0x0000000000349947 */ /* 0x002fea0003800000 */
[----:B------:R-:W-:Y:S05]  /*2220*/  @!P0 BRA `(.L_x_30) ;  /* 0x0000000000048947 */ /* 0x000fea0003800000 */
[----:B------:R-:W-:Y:S01]  /*2230*/  BPT.TRAP 0x1 ;  /* 0x000000040000795c */ /* 0x000fe20000300000 */
.L_x_30:
[----:B------:R-:W-:Y:S01]  /*2240*/  UIADD3 UR6, UR38, UR42, URZ ;  /* 0x0000002a26067290 */ /* 0x000fe2000fffe03f */
[----:B------:R-:W-:-:S03]  /*2250*/  ISETP.GT.U32.AND P0, PT, R23, 0x1, PT ;  /* 0x000000011700780c */ /* 0x000fc60003f04070 */
[----:B------:R-:W-:-:S04]  /*2260*/  UIMAD.WIDE.U32 UR4, UR6, -0x33333333, URZ ;  /* 0xcccccccd060478a5 */ /* 0x000fc8000f8e003f */
[----:B------:R-:W-:-:S04]  /*2270*/  USHF.R.U32.HI UR4, URZ, 0x2, UR5 ;  /* 0x000000023f047899 */ /* 0x000fc80008011605 */
[----:B------:R-:W-:-:S04]  /*2280*/  UIMAD UR6, UR4, -0x5, UR6 ;  /* 0xfffffffb040678a4 */ /* 0x000fc8000f8e0206 */
[----:B------:R-:W-:-:S04]  /*2290*/  ULEA UR6, UR6, UR41, 0x3 ;  /* 0x0000002906067291 */ /* 0x000fc8000f8e183f */
[----:B------:R-:W-:-:S04]  /*22a0*/  UIADD3 UR6, UR6, 0x28, URZ ;  /* 0x0000002806067890 */ /* 0x000fc8000fffe03f */
[----:B------:R-:W-:-:S09]  /*22b0*/  UPRMT UR6, URZ, 0x654, UR6 ;  /* 0x000006543f067896 */ /* 0x000fd20008000006 */
[----:B------:R-:W-:Y:S01]  /*22c0*/  SYNCS.ARRIVE.TRANS64.RED.A1T0 RZ, [UR6], RZ ;  /* 0x000000ffffff79a7 */ /* 0x000fe20008100406 */
[----:B------:R-:W-:Y:S05]  /*22d0*/  @P0 BRA `(.L_x_29) ;  /* 0x0000000000040947 */ /* 0x000fea0003800000 */
[----:B------:R-:W-:Y:S01]  /*22e0*/  BPT.TRAP 0x1 ;  /* 0x000000040000795c */ /* 0x000fe20000300000 */
.L_x_29:
[----:B------:R-:W-:Y:S01]  /*22f0*/  SHF.L.U32 R0, R103, 0x1f, RZ ;  /* 0x0000001f67007819 */ /* 0x000fe200000006ff */
[----:B------:R-:W-:Y:S01]  /*2300*/  UIADD3 UR38, UR38, UR45, URZ ;  /* 0x0000002d26267290 */ /* 0x000fe2000fffe03f */
[----:B------:R-:W-:Y:S01]  /*2310*/  SHF.R.S32.HI R9, RZ, 0x1f, R19 ;  /* 0x0000001fff097819 */ /* 0x000fe20000011413 */
[----:B------:R-:W-:Y:S01]  /*2320*/  UISETP.GE.U32.AND UP1, UPT, UR45, 0x5, UPT ;  /* 0x000000052d00788c */ /* 0x000fe2000bf26070 */
[----:B------:R-:W0:Y:S01]  /*2330*/  SYNCS.PHASECHK.TRANS64.TRYWAIT P0, [UR43+0x8], R0 ;  /* 0x00000800ff0075a7 */ /* 0x000e22000800016b */
[----:B------:R-:W-:-:S04]  /*2340*/  UISETP.GT.U32.AND UP0, UPT, UR38, 0x4, UPT ;  /* 0x000000042600788c */ /* 0x000fc8000bf04070 */
[----:B------:R-:W-:-:S04]  /*2350*/  UISETP.LT.U32.AND UP0, UPT, UR45, 0x5, UP0 ;  /* 0x000000052d00788c */ /* 0x000fc80008701070 */
[----:B------:R-:W-:Y:S02]  /*2360*/  USEL UR6, URZ, 0x1, !UP0 ;  /* 0x000000013f067887 */ /* 0x000fe4000c000000 */
[----:B------:R-:W-:Y:S02]  /*2370*/  @UP1 UIMAD.WIDE.U32 UR4, UR38, -0x33333333, URZ ;  /* 0xcccccccd260418a5 */ /* 0x000fe4000f8e003f */
[----:B------:R-:W-:Y:S02]  /*2380*/  ULOP3.LUT UR39, UR39, UR6, URZ, 0x3c, !UPT ;  /* 0x0000000627277292 */ /* 0x000fe4000f8e3c3f */
[----:B------:R-:W-:-:S04]  /*2390*/  @UP1 USHF.R.U32.HI UR4, URZ, 0x2, UR5 ;  /* 0x000000023f041899 */ /* 0x000fc80008011605 */
[----:B------:R-:W-:Y:S01]  /*23a0*/  @UP1 ULOP3.LUT UR39, UR39, 0x1, UR4, 0x78, !UPT ;  /* 0x0000000127271892 */ /* 0x000fe2000f8e7804 */
[----:B0-----:R-:W-:Y:S11]  /*23b0*/  @!P0 BRA `(.L_x_31) ;  /* 0x0000005800408947 */ /* 0x001ff60003800000 */
.L_x_186:
[----:B------:R-:W-:Y:S01]  /*23c0*/  ULDC.64 UR4, c[0x0][0x5d0] ;  /* 0x0001740000047ab9 */ /* 0x000fe20000000a00 */
[----:B------:R-:W-:Y:S01]  /*23d0*/  ULDC UR6, c[0x0][0x284] ;  /* 0x0000a10000067ab9 */ /* 0x000fe20000000800 */
[----:B0-----:R-:W-:Y:S02]  /*23e0*/  IMAD R0, R9, UR4, RZ ;  /* 0x0000000409007c24 */ /* 0x001fe4000f8e02ff */
[----:B------:R-:W-:Y:S02]  /*23f0*/  IMAD.SHL.U32 R12, R18, 0x80, RZ ;  /* 0x00000080120c7824 */ /* 0x000fe400078e00ff */
[C---:B------:R-:W-:Y:S02]  /*2400*/  IMAD R3, R19.reuse, UR5, R0 ;  /* 0x0000000513037c24 */ /* 0x040fe4000f8e0200 */
[----:B------:R-:W-:Y:S01]  /*2410*/  IMAD.SHL.U32 R0, R22, 0x40, RZ ;  /* 0x0000004016007824 */ /* 0x000fe200078e00ff */
[----:B------:R-:W-:Y:S01]  /*2420*/  SHF.R.S32.HI R13, RZ, 0x1f, R12 ;  /* 0x0000001fff0d7819 */ /* 0x000fe2000001140c */
[----:B------:R-:W-:Y:S01]  /*2430*/  IMAD.WIDE.U32 R4, R19, UR4, R92 ;  /* 0x0000000413047c25 */ /* 0x000fe2000f8e005c */
[----:B------:R-:W-:-:S02]  /*2440*/  ULDC.64 UR4, c[0x0][0x5c8] ;  /* 0x0001720000047ab9 */ /* 0x000fc40000000a00 */
[----:B------:R-:W-:Y:S01]  /*2450*/  ISETP.GE.AND P0, PT, R0, UR6, PT ;  /* 0x0000000600007c0c */ /* 0x000fe2000bf06270 */
[----:B------:R-:W-:Y:S01]  /*2460*/  ULDC UR6, c[0x0][0x288] ;  /* 0x0000a20000067ab9 */ /* 0x000fe20000000800 */
[----:B------:R-:W-:Y:S01]  /*2470*/  IADD3 R4, P1, R12, R4, RZ ;  /* 0x000000040c047210 */ /* 0x000fe20007f3e0ff */
[----:B------:R-:W-:Y:S01]  /*2480*/  IMAD.WIDE R20, R22, 0x40, R90 ;  /* 0x0000004016147825 */ /* 0x000fe200078e025a */
[----:B------:R-:W-:Y:S02]  /*2490*/  ISETP.GE.OR P0, PT, R12, UR6, P0 ;  /* 0x000000060c007c0c */ /* 0x000fe40008706670 */
[----:B------:R-:W-:Y:S01]  /*24a0*/  IADD3.X R5, R13, R5, R3, P1, !PT ;  /* 0x000000050d057210 */ /* 0x000fe20000ffe403 */
[----:B------:R-:W-:-:S04]  /*24b0*/  IMAD R7, R21, UR4, RZ ;  /* 0x0000000415077c24 */ /* 0x000fc8000f8e02ff */
[C---:B------:R-:W-:Y:S02]  /*24c0*/  IMAD R7, R20.reuse, UR5, R7 ;  /* 0x0000000514077c24 */ /* 0x040fe4000f8e0207 */
[----:B------:R-:W-:-:S04]  /*24d0*/  IMAD.WIDE.U32 R104, R20, UR4, R4 ;  /* 0x0000000414687c25 */ /* 0x000fc8000f8e0004 */
[----:B------:R-:W-:Y:S05]  /*24e0*/  @P0 BRA `(.L_x_32) ;  /* 0x0000003c00d80947 */ /* 0x000fea0003800000 */
[----:B-----5:R-:W-:Y:S01]  /*24f0*/  FSETP.NEU.AND P1, PT, R89, RZ, PT ;  /* 0x000000ff5900720b */ /* 0x020fe20003f2d000 */
[----:B------:R-:W-:Y:S01]  /*2500*/  IMAD.IADD R3, R97, 0x1, -R12 ;  /* 0x0000000161037824 */ /* 0x000fe200078e0a0c */
[----:B------:R-:W-:Y:S01]  /*2510*/  BSSY B0, `(.L_x_32) ;  /* 0x00003f3000007945 */ /* 0x000fe20003800000 */
[----:B------:R-:W-:Y:S02]  /*2520*/  IMAD.IADD R0, R101, 0x1, -R0 ;  /* 0x0000000165007824 */ /* 0x000fe400078e0a00 */
[----:B------:R-:W-:Y:S01]  /*2530*/  IMAD.IADD R113, R105, 0x1, R7 ;  /* 0x0000000169717824 */ /* 0x000fe200078e0207 */
[----:B------:R-:W-:-:S04]  /*2540*/  ISETP.GT.AND P0, PT, R3, RZ, PT ;  /* 0x000000ff0300720c */ /* 0x000fc80003f04270 */
[----:B------:R-:W-:-:S03]  /*2550*/  ISETP.GT.AND P2, PT, R0, RZ, P0 ;  /* 0x000000ff0000720c */ /* 0x000fc60000744270 */
[----:B------:R-:W-:Y:S10]  /*2560*/  @!P1 BRA `(.L_x_33) ;  /* 0x0000002c001c9947 */ /* 0x000ff40003800000 */
[----:B------:R-:W0:Y:S01]  /*2570*/  LDC.64 R106, c[0x0][0x5b8] ;  /* 0x00016e00ff6a7b82 */ /* 0x000e220000000a00 */
[----:B------:R-:W-:-:S07]  /*2580*/  ULDC.64 UR4, c[0x0][0x5c0] ;  /* 0x0001700000047ab9 */ /* 0x000fce0000000a00 */
[----:B------:R-:W1:Y:S08]  /*2590*/  LDC.64 R108, c[0x0][0x5b0] ;  /* 0x00016c00ff6c7b82 */ /* 0x000e700000000a00 */
[----:B------:R-:W2:Y:S01]  /*25a0*/  LDC.64 R110, c[0x0][0x5a8] ;  /* 0x00016a00ff6e7b82 */ /* 0x000ea20000000a00 */
[-C--:B0-----:R-:W-:Y:S02]  /*25b0*/  IMAD R6, R9, R106.reuse, RZ ;  /* 0x0000006a09067224 */ /* 0x081fe400078e02ff */
[----:B------:R-:W-:-:S04]  /*25c0*/  IMAD.WIDE.U32 R4, R19, R106, R92 ;  /* 0x0000006a13047225 */ /* 0x000fc800078e005c */
[----:B------:R-:W-:Y:S01]  /*25d0*/  IMAD R105, R19, R107, R6 ;  /* 0x0000006b13697224 */ /* 0x000fe200078e0206 */
[----:B------:R-:W-:Y:S01]  /*25e0*/  IADD3 R6, P1, R12, R4, RZ ;  /* 0x000000040c067210 */ /* 0x000fe20007f3e0ff */
[----:B-1----:R-:W-:-:S03]  /*25f0*/  IMAD R4, R21, R108, RZ ;  /* 0x0000006c15047224 */ /* 0x002fc600078e02ff */
[----:B------:R-:W-:Y:S01]  /*2600*/  IADD3.X R7, R13, R5, R105, P1, !PT ;  /* 0x000000050d077210 */ /* 0x000fe20000ffe469 */
[C---:B------:R-:W-:Y:S02]  /*2610*/  IMAD R21, R20.reuse, R109, R4 ;  /* 0x0000006d14157224 */ /* 0x040fe400078e0204 */
[----:B------:R-:W-:-:S04]  /*2620*/  IMAD.WIDE.U32 R4, R20, R108, R6 ;  /* 0x0000006c14047225 */ /* 0x000fc800078e0006 */
[----:B------:R-:W-:Y:S01]  /*2630*/  IMAD.IADD R5, R5, 0x1, R21 ;  /* 0x0000000105057824 */ /* 0x000fe200078e0215 */
[----:B--2---:R-:W-:-:S04]  /*2640*/  LEA R10, P1, R4, R110, 0x2 ;  /* 0x0000006e040a7211 */ /* 0x004fc800078210ff */
[----:B------:R-:W-:-:S05]  /*2650*/  LEA.HI.X R11, R4, R111, R5, 0x2, P1 ;  /* 0x0000006f040b7211 */ /* 0x000fca00008f1405 */
[----:B------:R0:W2:Y:S01]  /*2660*/  @P2 LDG.E.LTC128B R18, desc[UR36][R10.64] ;  /* 0x000000240a122981 */ /* 0x0000a2000c1e1920 */
[----:B------:R-:W-:Y:S01]  /*2670*/  IMAD.WIDE.U32 R4, R20, R108, R12 ;  /* 0x0000006c14047225 */ /* 0x000fe200078e000c */
[----:B------:R-:W-:Y:S01]  /*2680*/  LEA R8, P3, R104, UR4, 0x2 ;  /* 0x0000000468087c11 */ /* 0x000fe2000f8610ff */
[----:B------:R-:W-:Y:S01]  /*2690*/  BSSY B1, `(.L_x_34) ;  /* 0x0000014000017945 */ /* 0x000fe20003800000 */
[----:B------:R-:W-:Y:S02]  /*26a0*/  IADD3 R14, P1, R92, R4, RZ ;  /* 0x000000045c0e7210 */ /* 0x000fe40007f3e0ff */
[----:B------:R-:W-:Y:S02]  /*26b0*/  LEA.HI.X R9, R104, UR5, R113, 0x2, P3 ;  /* 0x0000000568097c11 */ /* 0x000fe400098f1471 */
[----:B------:R-:W-:Y:S01]  /*26c0*/  IADD3.X R15, R93, R21, R5, P1, !PT ;  /* 0x000000155d0f7210 */ /* 0x000fe20000ffe405 */
[----:B0-----:R-:W-:Y:S01]  /*26d0*/  IMAD.SHL.U32 R10, R108, 0x8, RZ ;  /* 0x000000086c0a7824 */ /* 0x001fe200078e00ff */
[----:B------:R-:W-:-:S02]  /*26e0*/  ISETP.GT.AND P1, PT, R3, 0x1, PT ;  /* 0x000000010300780c */ /* 0x000fc40003f24270 */
[----:B------:R-:W-:Y:S01]  /*26f0*/  SHF.L.U64.HI R11, R108, 0x3, R109 ;  /* 0x000000036c0b7819 */ /* 0x000fe2000001026d */
[----:B------:R-:W-:Y:S01]  /*2700*/  IMAD.WIDE.U32 R14, R19, R106, R14 ;  /* 0x0000006a130e7225 */ /* 0x000fe200078e000e */
[----:B------:R-:W-:-:S03]  /*2710*/  ISETP.GT.AND P3, PT, R0, RZ, P1 ;  /* 0x000000ff0000720c */ /* 0x000fc60000f64270 */
[----:B------:R-:W-:Y:S01]  /*2720*/  IMAD.WIDE.U32 R10, R20, R108, R10 ;  /* 0x0000006c140a7225 */ /* 0x000fe200078e000a */
[----:B--2---:R-:W-:-:S05]  /*2730*/  LOP3.LUT R4, R18, 0xffffe000, RZ, 0xc0, !PT ;  /* 0xffffe00012047812 */ /* 0x004fca00078ec0ff */
[----:B------:R-:W-:Y:S01]  /*2740*/  FMUL R5, R4, R89 ;  /* 0x0000005904057220 */ /* 0x000fe20000400000 */
[----:B------:R-:W-:-:S03]  /*2750*/  LEA R4, P4, R14, R110, 0x2 ;  /* 0x0000006e0e047211 */ /* 0x000fc600078810ff */
[----:B------:R-:W-:Y:S01]  /*2760*/  FFMA R107, R24, R88, R5 ;  /* 0x00000058186b7223 */ /* 0x000fe20000000005 */
[----:B------:R-:W-:-:S04]  /*2770*/  IMAD.IADD R5, R105, 0x1, R15 ;  /* 0x0000000169057824 */ /* 0x000fc800078e020f */
[----:B------:R-:W-:Y:S02]  /*2780*/  F2FP.TF32.F32.PACK_B R107, R107 ;  /* 0x0000006bff6b723e */ /* 0x000fe400024050ff */
[----:B------:R-:W-:-:S03]  /*2790*/  LEA.HI.X R5, R14, R111, R5, 0x2, P4 ;  /* 0x0000006f0e057211 */ /* 0x000fc600020f1405 */
[----:B------:R0:W-:Y:S01]  /*27a0*/  @P2 STG.E desc[UR36][R8.64], R107 ;  /* 0x0000006b08002986 */ /* 0x0001e2000c101924 */
[----:B------:R-:W-:Y:S05]  /*27b0*/  @!P3 BRA `(.L_x_35) ;  /* 0x000000000004b947 */ /* 0x000fea0003800000 */
[----:B------:R1:W5:Y:S02]  /*27c0*/  LDG.E.LTC128B R18, desc[UR36][R4.64+0x4] ;  /* 0x0000042404127981 */ /* 0x000364000c1e1920 */
.L_x_35:
[----:B------:R-:W-:Y:S05]  /*27d0*/  BSYNC B1 ;  /* 0x0000000000017941 */ /* 0x000fea0003800000 */
.L_x_34:
[----:B-----5:R-:W-:Y:S01]  /*27e0*/  LOP3.LUT R14, R18, 0xffffe000, RZ, 0xc0, !PT ;  /* 0xffffe000120e7812 */ /* 0x020fe200078ec0ff */
[----:B------:R-:W-:Y:S01]  /*27f0*/  IMAD.IADD R21, R21, 0x1, R11 ;  /* 0x0000000115157824 */ /* 0x000fe200078e020b */
[----:B------:R-:W-:Y:S02]  /*2800*/  IADD3 R6, P2, R6, R10, RZ ;  /* 0x0000000a06067210 */ /* 0x000fe40007f5e0ff */
[----:B------:R-:W-:Y:S01]  /*2810*/  ISETP.GT.AND P0, PT, R0, 0x8, P0 ;  /* 0x000000080000780c */ /* 0x000fe20000704270 */
[----:B------:R-:W-:Y:S02]  /*2820*/  FMUL R14, R14, R89 ;  /* 0x000000590e0e7220 */ /* 0x000fe40000400000 */
[----:B------:R-:W-:Y:S02]  /*2830*/  IMAD.X R7, R21, 0x1, R7, P2 ;  /* 0x0000000115077824 */ /* 0x000fe400010e0607 */
[----:B------:R-:W-:Y:S01]  /*2840*/  FFMA R25, R25, R88, R14 ;  /* 0x0000005819197223 */ /* 0x000fe2000000000e */
[----:B------:R-:W-:-:S04]  /*2850*/  LEA R14, P2, R6, R110, 0x2 ;  /* 0x0000006e060e7211 */ /* 0x000fc800078410ff */
[----:B------:R-:W-:Y:S01]  /*2860*/  LEA.HI.X R15, R6, R111, R7, 0x2, P2 ;  /* 0x0000006f060f7211 */ /* 0x000fe200010f1407 */
[----:B------:R-:W-:Y:S01]  /*2870*/  @P3 IMAD.MOV.U32 R6, RZ, RZ, R8 ;  /* 0x000000ffff063224 */ /* 0x000fe200078e0008 */
[----:B------:R-:W-:Y:S01]  /*2880*/  F2FP.TF32.F32.PACK_B R25, R25 ;  /* 0x00000019ff19723e */ /* 0x000fe200024050ff */
[----:B------:R-:W-:-:S05]  /*2890*/  @P3 IMAD.MOV.U32 R7, RZ, RZ, R9 ;  /* 0x000000ffff073224 */ /* 0x000fca00078e0009 */
[----:B------:R2:W-:Y:S04]  /*28a0*/  @P3 STG.E desc[UR36][R6.64+0x4], R25 ;  /* 0x0000041906003986 */ /* 0x0005e8000c101924 */
[----:B------:R-:W3:Y:S01]  /*28b0*/  @P0 LDG.E.LTC128B R18, desc[UR36][R14.64] ;  /* 0x000000240e120981 */ /* 0x000ee2000c1e1920 */
[----:B------:R-:W-:Y:S01]  /*28c0*/  IADD3 R12, P2, P3, R92, R10, R12 ;  /* 0x0000000a5c0c7210 */ /* 0x000fe20007b5e00c */
[----:B------:R-:W-:Y:S01]  /*28d0*/  BSSY B1, `(.L_x_36) ;  /* 0x0000011000017945 */ /* 0x000fe20003800000 */
[----:B------:R-:W-:Y:S02]  /*28e0*/  ISETP.GT.AND P1, PT, R0, 0x8, P1 ;  /* 0x000000080000780c */ /* 0x000fe40000f24270 */
[----:B------:R-:W-:-:S03]  /*28f0*/  IADD3.X R13, R93, R21, R13, P2, P3 ;  /* 0x000000155d0d7210 */ /* 0x000fc600017e640d */
[----:B------:R-:W-:Y:S01]  /*2900*/  IMAD.WIDE.U32 R12, R19, R106, R12 ;  /* 0x0000006a130c7225 */ /* 0x000fe200078e000c */
[----:B------:R-:W-:-:S03]  /*2910*/  SHF.L.U64.HI R19, R94, 0x2, R95 ;  /* 0x000000025e137819 */ /* 0x000fc6000001025f */
[----:B------:R-:W-:Y:S01]  /*2920*/  IMAD.IADD R13, R105, 0x1, R13 ;  /* 0x00000001690d7824 */ /* 0x000fe200078e020d */
[----:B--2---:R-:W-:-:S04]  /*2930*/  LEA R6, P3, R12, R110, 0x2 ;  /* 0x0000006e0c067211 */ /* 0x004fc800078610ff */
[----:B------:R-:W-:Y:S02]  /*2940*/  LEA.HI.X R7, R12, R111, R13, 0x2, P3 ;  /* 0x0000006f0c077211 */ /* 0x000fe400018f140d */
[----:B---3--:R-:W-:-:S05]  /*2950*/  LOP3.LUT R10, R18, 0xffffe000, RZ, 0xc0, !PT ;  /* 0xffffe000120a7812 */ /* 0x008fca00078ec0ff */
[----:B------:R-:W-:Y:S01]  /*2960*/  FMUL R11, R10, R89 ;  /* 0x000000590a0b7220 */ /* 0x000fe20000400000 */
[----:B------:R-:W-:-:S03]  /*2970*/  LEA R10, P2, R94, R8, 0x2 ;  /* 0x000000085e0a7211 */ /* 0x000fc600078410ff */
[----:B------:R-:W-:Y:S02]  /*2980*/  FFMA R21, R26, R88, R11 ;  /* 0x000000581a157223 */ /* 0x000fe4000000000b */
[----:B------:R-:W-:-:S03]  /*2990*/  IMAD.X R11, R19, 0x1, R9, P2 ;  /* 0x00000001130b7824 */ /* 0x000fc600010e0609 */
[----:B------:R-:W-:-:S05]  /*29a0*/  F2FP.TF32.F32.PACK_B R21, R21 ;  /* 0x00000015ff15723e */ /* 0x000fca00024050ff */
[----:B------:R2:W-:Y:S01]  /*29b0*/  @P0 STG.E desc[UR36][R10.64], R21 ;  /* 0x000000150a000986 */ /* 0x0005e2000c101924 */
[----:B------:R-:W-:Y:S05]  /*29c0*/  @!P1 BRA `(.L_x_37) ;  /* 0x0000000000049947 */ /* 0x000fea0003800000 */
[----:B------:R3:W5:Y:S02]  /*29d0*/  LDG.E.LTC128B R18, desc[UR36][R6.64+0x4] ;  /* 0x0000042406127981 */ /* 0x000764000c1e1920 */
.L_x_37:
[----:B------:R-:W-:Y:S05]  /*29e0*/  BSYNC B1 ;  /* 0x0000000000017941 */ /* 0x000fea0003800000 */
.L_x_36:
[----:B-----5:R-:W-:Y:S01]  /*29f0*/  LOP3.LUT R12, R18, 0xffffe000, RZ, 0xc0, !PT ;  /* 0xffffe000120c7812 */ /* 0x020fe200078ec0ff */
[----:B------:R-:W-:Y:S01]  /*2a00*/  BSSY B1, `(.L_x_38) ;  /* 0x0000009000017945 */ /* 0x000fe20003800000 */
[----:B------:R-:W-:-:S03]  /*2a10*/  ISETP.GT.AND P0, PT, R3, 0x8, PT ;  /* 0x000000080300780c */ /* 0x000fc60003f04270 */
[----:B------:R-:W-:Y:S01]  /*2a20*/  FMUL R12, R12, R89 ;  /* 0x000000590c0c7220 */ /* 0x000fe20000400000 */
[----:B------:R-:W-:-:S03]  /*2a30*/  ISETP.GT.AND P2, PT, R0, RZ, P0 ;  /* 0x000000ff0000720c */ /* 0x000fc60000744270 */
[----:B------:R-:W-:-:S05]  /*2a40*/  FFMA R27, R27, R88, R12 ;  /* 0x000000581b1b7223 */ /* 0x000fca000000000c */
[----:B------:R-:W-:-:S05]  /*2a50*/  F2FP.TF32.F32.PACK_B R27, R27 ;  /* 0x0000001bff1b723e */ /* 0x000fca00024050ff */
[----:B------:R4:W-:Y:S01]  /*2a60*/  @P1 STG.E desc[UR36][R10.64+0x4], R27 ;  /* 0x0000041b0a001986 */ /* 0x0009e2000c101924 */
[----:B------:R-:W-:Y:S05]  /*2a70*/  @!P2 BRA `(.L_x_39) ;  /* 0x000000000004a947 */ /* 0x000fea0003800000 */
[----:B------:R0:W5:Y:S02]  /*2a80*/  LDG.E.LTC128B R18, desc[UR36][R4.64+0x20] ;  /* 0x0000202404127981 */ /* 0x000164000c1e1920 */
.L_x_39:
[----:B------:R-:W-:Y:S05]  /*2a90*/  BSYNC B1 ;  /* 0x0000000000017941 */ /* 0x000fea0003800000 */
.L_x_38:
        /* <DEDUP_REMOVED lines=10> */
.L_x_41:
[----:B------:R-:W-:Y:S05]  /*2b40*/  BSYNC B1 ;  /* 0x0000000000017941 */ /* 0x000fea0003800000 */
.L_x_40:
[----:B-----5:R-:W-:Y:S01]  /*2b50*/  LOP3.LUT R12, R18, 0xffffe000, RZ, 0xc0, !PT ;  /* 0xffffe000120c7812 */ /* 0x020fe200078ec0ff */
[----:B------:R-:W-:Y:S01]  /*2b60*/  BSSY B1, `(.L_x_42) ;  /* 0x0000008000017945 */ /* 0x000fe20003800000 */
[----:B------:R-:W-:-:S03]  /*2b70*/  ISETP.GT.AND P0, PT, R0, 0x8, P0 ;  /* 0x000000080000780c */ /* 0x000fc60000704270 */
[----:B------:R-:W-:-:S04]  /*2b80*/  FMUL R12, R12, R89 ;  /* 0x000000590c0c7220 */ /* 0x000fc80000400000 */
[----:B------:R-:W-:-:S05]  /*2b90*/  FFMA R29, R29, R88, R12 ;  /* 0x000000581d1d7223 */ /* 0x000fca000000000c */
[----:B------:R-:W-:-:S05]  /*2ba0*/  F2FP.TF32.F32.PACK_B R29, R29 ;  /* 0x0000001dff1d723e */ /* 0x000fca00024050ff */
[----:B------:R0:W-:Y:S01]  /*2bb0*/  @P3 STG.E desc[UR36][R8.64+0x24], R29 ;  /* 0x0000241d08003986 */ /* 0x0001e2000c101924 */
[----:B------:R-:W-:Y:S05]  /*2bc0*/  @!P0 BRA `(.L_x_43) ;  /* 0x0000000000048947 */ /* 0x000fea0003800000 */
[----:B------:R0:W5:Y:S02]  /*2bd0*/  LDG.E.LTC128B R18, desc[UR36][R6.64+0x20] ;  /* 0x0000202406127981 */ /* 0x000164000c1e1920 */
.L_x_43:
[----:B------:R-:W-:Y:S05]  /*2be0*/  BSYNC B1 ;  /* 0x0000000000017941 */ /* 0x000fea0003800000 */
.L_x_42:
[----:B-----5:R-:W-:Y:S01]  /*2bf0*/  LOP3.LUT R12, R18, 0xffffe000, RZ, 0xc0, !PT ;  /* 0xffffe000120c7812 */ /* 0x020fe200078ec0ff */
[----:B------:R-:W-:Y:S01]  /*2c00*/  BSSY B1, `(.L_x_44) ;  /* 0x0000008000017945 */ /* 0x000fe20003800000 */
[----:B------:R-:W-:-:S03]  /*2c10*/  ISETP.GT.AND P1, PT, R0, 0x8, P1 ;  /* 0x000000080000780c */ /* 0x000fc60000f24270 */
[----:B0-----:R-:W-:-:S04]  /*2c20*/  FMUL R13, R12, R89 ;  /* 0x000000590c0d7220 */ /* 0x001fc80000400000 */
[----:B------:R-:W-:-:S05]  /*2c30*/  FFMA R13, R30, R88, R13 ;  /* 0x000000581e0d7223 */ /* 0x000fca000000000d */
[----:B------:R-:W-:-:S05]  /*2c40*/  F2FP.TF32.F32.PACK_B R13, R13 ;  /* 0x0000000dff0d723e */ /* 0x000fca00024050ff */
[----:B------:R0:W-:Y:S01]  /*2c50*/  @P0 STG.E desc[UR36][R10.64+0x20], R13 ;  /* 0x0000200d0a000986 */ /* 0x0001e2000c101924 */
[----:B------:R-:W-:Y:S05]  /*2c60*/  @!P1 BRA `(.L_x_45) ;  /* 0x0000000000049947 */ /* 0x000fea0003800000 */
[----:B------:R0:W5:Y:S02]  /*2c70*/  LDG.E.LTC128B R18, desc[UR36][R6.64+0x24] ;  /* 0x0000242406127981 */ /* 0x000164000c1e1920 */
.L_x_45:
[----:B------:R-:W-:Y:S05]  /*2c80*/  BSYNC B1 ;  /* 0x0000000000017941 */ /* 0x000fea0003800000 */
.L_x_44:
        /* <DEDUP_REMOVED lines=10> */
.L_x_47:
[----:B------:R-:W-:Y:S05]  /*2d30*/  BSYNC B1 ;  /* 0x0000000000017941 */ /* 0x000fea0003800000 */
.L_x_46:
[----:B-----5:R-:W-:Y:S01]  /*2d40*/  LOP3.LUT R12, R18, 0xffffe000, RZ, 0xc0, !PT ;  /* 0xffffe000120c7812 */ /* 0x020fe200078ec0ff */
[----:B------:R-:W-:Y:S01]  /*2d50*/  BSSY B1, `(.L_x_48) ;  /* 0x0000009000017945 */ /* 0x000fe20003800000 */
[----:B------:R-:W-:-:S03]  /*2d60*/  ISETP.GT.AND P1, PT, R3, 0x11, PT ;  /* 0x000000110300780c */ /* 0x000fc60003f24270 */
[----:B0-----:R-:W-:Y:S01]  /*2d70*/  FMUL R13, R12, R89 ;  /* 0x000000590c0d7220 */ /* 0x001fe20000400000 */
[----:B------:R-:W-:-:S03]  /*2d80*/  ISETP.GT.AND P3, PT, R0, RZ, P1 ;  /* 0x000000ff0000720c */ /* 0x000fc60000f64270 */
[----:B------:R-:W-:-:S05]  /*2d90*/  FFMA R13, R32, R88, R13 ;  /* 0x00000058200d7223 */ /* 0x000fca000000000d */
[----:B------:R-:W-:-:S05]  /*2da0*/  F2FP.TF32.F32.PACK_B R13, R13 ;  /* 0x0000000dff0d723e */ /* 0x000fca00024050ff */
[----:B------:R0:W-:Y:S01]  /*2db0*/  @P2 STG.E desc[UR36][R8.64+0x40], R13 ;  /* 0x0000400d08002986 */ /* 0x0001e2000c101924 */
[----:B------:R-:W-:Y:S05]  /*2dc0*/  @!P3 BRA `(.L_x_49) ;  /* 0x000000000004b947 */ /* 0x000fea0003800000 */
[----:B------:R0:W5:Y:S02]  /*2dd0*/  LDG.E.LTC128B R18, desc[UR36][R4.64+0x44] ;  /* 0x0000442404127981 */ /* 0x000164000c1e1920 */
.L_x_49:
[----:B------:R-:W-:Y:S05]  /*2de0*/  BSYNC B1 ;  /* 0x0000000000017941 */ /* 0x000fea0003800000 */
.L_x_48:
        /* <DEDUP_REMOVED lines=9> */
.L_x_51:
[----:B------:R-:W-:Y:S05]  /*2e80*/  BSYNC B1 ;  /* 0x0000000000017941 */ /* 0x000fea0003800000 */
.L_x_50:
        /* <DEDUP_REMOVED lines=9> */
.L_x_53:
[----:B------:R-:W-:Y:S05]  /*2f20*/  BSYNC B1 ;  /* 0x0000000000017941 */ /* 0x000fea0003800000 */
.L_x_52:
        /* <DEDUP_REMOVED lines=10> */
.L_x_55:
[----:B------:R-:W-:Y:S05]  /*2fd0*/  BSYNC B1 ;  /* 0x0000000000017941 */ /* 0x000fea0003800000 */
.L_x_54:
        /* <DEDUP_REMOVED lines=10> */
.L_x_57:
[----:B------:R-:W-:Y:S05]  /*3080*/  BSYNC B1 ;  /* 0x0000000000017941 */ /* 0x000fea0003800000 */
.L_x_56:
        /* <DEDUP_REMOVED lines=9> */
.L_x_59:
[----:B------:R-:W-:Y:S05]  /*3120*/  BSYNC B1 ;  /* 0x0000000000017941 */ /* 0x000fea0003800000 */
.L_x_58:
        /* <DEDUP_REMOVED lines=9> */
.L_x_61:
[----:B------:R-:W-:Y:S05]  /*31c0*/  BSYNC B1 ;  /* 0x0000000000017941 */ /* 0x000fea0003800000 */
.L_x_60:
        /* <DEDUP_REMOVED lines=10> */
.L_x_63:
[----:B------:R-:W-:Y:S05]  /*3270*/  BSYNC B1 ;  /* 0x0000000000017941 */ /* 0x000fea0003800000 */
.L_x_62:
        /* <DEDUP_REMOVED lines=10> */
.L_x_65:
[----:B------:R-:W-:Y:S05]  /*3320*/  BSYNC B1 ;  /* 0x0000000000017941 */ /* 0x000fea0003800000 */
.L_x_64:
        /* <DEDUP_REMOVED lines=9> */
.L_x_67:
[----:B------:R-:W-:Y:S05]  /*33c0*/  BSYNC B1 ;  /* 0x0000000000017941 */ /* 0x000fea0003800000 */
.L_x_66:
        /* <DEDUP_REMOVED lines=9> */
.L_x_69:
[----:B------:R-:W-:Y:S05]  /*3460*/  BSYNC B1 ;  /* 0x0000000000017941 */ /* 0x000fea0003800000 */
.L_x_68:
        /* <DEDUP_REMOVED lines=10> */
.L_x_71:
[----:B------:R-:W-:Y:S05]  /*3510*/  BSYNC B1 ;  /* 0x0000000000017941 */ /* 0x000fea0003800000 */
.L_x_70:
        /* <DEDUP_REMOVED lines=10> */
.L_x_73:
[----:B------:R-:W-:Y:S05]  /*35c0*/  BSYNC B1 ;  /* 0x0000000000017941 */ /* 0x000fea0003800000 */
.L_x_72:
        /* <DEDUP_REMOVED lines=9> */
.L_x_75:
[----:B------:R-:W-:Y:S05]  /*3660*/  BSYNC B1 ;  /* 0x0000000000017941 */ /* 0x000fea0003800000 */
.L_x_74:
        /* <DEDUP_REMOVED lines=9> */
.L_x_77:
[----:B------:R-:W-:Y:S05]  /*3700*/  BSYNC B1 ;  /* 0x0000000000017941 */ /* 0x000fea0003800000 */
.L_x_76:
        /* <DEDUP_REMOVED lines=10> */
.L_x_79:
[----:B------:R-:W-:Y:S05]  /*37b0*/  BSYNC B1 ;  /* 0x0000000000017941 */ /* 0x000fea0003800000 */
.L_x_78:
        /* <DEDUP_REMOVED lines=10> */
.L_x_81:
[----:B------:R-:W-:Y:S05]  /*3860*/  BSYNC B1 ;  /* 0x0000000000017941 */ /* 0x000fea0003800000 */
.L_x_80:
        /* <DEDUP_REMOVED lines=9> */
.L_x_83:
[----:B------:R-:W-:Y:S05]  /*3900*/  BSYNC B1 ;  /* 0x0000000000017941 */ /* 0x000fea0003800000 */
.L_x_82:
        /* <DEDUP_REMOVED lines=9> */
.L_x_85:
[----:B------:R-:W-:Y:S05]  /*39a0*/  BSYNC B1 ;  /* 0x0000000000017941 */ /* 0x000fea0003800000 */
.L_x_84:
        /* <DEDUP_REMOVED lines=10> */
.L_x_87:
[----:B------:R-:W-:Y:S05]  /*3a50*/  BSYNC B1 ;  /* 0x0000000000017941 */ /* 0x000fea0003800000 */
.L_x_86:
        /* <DEDUP_REMOVED lines=10> */
.L_x_89:
[----:B------:R-:W-:Y:S05]  /*3b00*/  BSYNC B1 ;  /* 0x0000000000017941 */ /* 0x000fea0003800000 */
.L_x_88:
        /* <DEDUP_REMOVED lines=9> */
.L_x_91:
[----:B------:R-:W-:Y:S05]  /*3ba0*/  BSYNC B1 ;  /* 0x0000000000017941 */ /* 0x000fea0003800000 */
.L_x_90:
        /* <DEDUP_REMOVED lines=9> */
.L_x_93:
[----:B------:R-:W-:Y:S05]  /*3c40*/  BSYNC B1 ;  /* 0x0000000000017941 */ /* 0x000fea0003800000 */
.L_x_92:
        /* <DEDUP_REMOVED lines=10> */
.L_x_95:
[----:B------:R-:W-:Y:S05]  /*3cf0*/  BSYNC B1 ;  /* 0x0000000000017941 */ /* 0x000fea0003800000 */
.L_x_94:
        /* <DEDUP_REMOVED lines=10> */
.L_x_97:
[----:B------:R-:W-:Y:S05]  /*3da0*/  BSYNC B1 ;  /* 0x0000000000017941 */ /* 0x000fea0003800000 */
.L_x_96:
        /* <DEDUP_REMOVED lines=9> */
.L_x_99:
[----:B------:R-:W-:Y:S05]  /*3e40*/  BSYNC B1 ;  /* 0x0000000000017941 */ /* 0x000fea0003800000 */
.L_x_98:
        /* <DEDUP_REMOVED lines=9> */
.L_x_101:
[----:B------:R-:W-:Y:S05]  /*3ee0*/  BSYNC B1 ;  /* 0x0000000000017941 */ /* 0x000fea0003800000 */
.L_x_100:
        /* <DEDUP_REMOVED lines=10> */
.L_x_103:
[----:B------:R-:W-:Y:S05]  /*3f90*/  BSYNC B1 ;  /* 0x0000000000017941 */ /* 0x000fea0003800000 */
.L_x_102:
        /* <DEDUP_REMOVED lines=10> */
.L_x_105:
[----:B------:R-:W-:Y:S05]  /*4040*/  BSYNC B1 ;  /* 0x0000000000017941 */ /* 0x000fea0003800000 */
.L_x_104:
        /* <DEDUP_REMOVED lines=9> */
.L_x_107:
[----:B------:R-:W-:Y:S05]  /*40e0*/  BSYNC B1 ;  /* 0x0000000000017941 */ /* 0x000fea0003800000 */
.L_x_106:
        /* <DEDUP_REMOVED lines=9> */
.L_x_109:
[----:B------:R-:W-:Y:S05]  /*4180*/  BSYNC B1 ;  /* 0x0000000000017941 */ /* 0x000fea0003800000 */
.L_x_108:
        /* <DEDUP_REMOVED lines=10> */
.L_x_111:
[----:B------:R-:W-:Y:S05]  /*4230*/  BSYNC B1 ;  /* 0x0000000000017941 */ /* 0x000fea0003800000 */
.L_x_110:
        /* <DEDUP_REMOVED lines=10> */
.L_x_113:
[----:B------:R-:W-:Y:S05]  /*42e0*/  BSYNC B1 ;  /* 0x0000000000017941 */ /* 0x000fea0003800000 */
.L_x_112:
        /* <DEDUP_REMOVED lines=9> */
.L_x_115:
[----:B------:R-:W-:Y:S05]  /*4380*/  BSYNC B1 ;  /* 0x0000000000017941 */ /* 0x000fea0003800000 */
.L_x_114:
        /* <DEDUP_REMOVED lines=9> */
.L_x_117:
[----:B------:R-:W-:Y:S05]  /*4420*/  BSYNC B1 ;  /* 0x0000000000017941 */ /* 0x000fea0003800000 */
.L_x_116:
        /* <DEDUP_REMOVED lines=10> */
.L_x_119:
[----:B------:R-:W-:Y:S05]  /*44d0*/  BSYNC B1 ;  /* 0x0000000000017941 */ /* 0x000fea0003800000 */
.L_x_118:
        /* <DEDUP_REMOVED lines=10> */
.L_x_121:
[----:B------:R-:W-:Y:S05]  /*4580*/  BSYNC B1 ;  /* 0x0000000000017941 */ /* 0x000fea0003800000 */
.L_x_120:
        /* <DEDUP_REMOVED lines=9> */
.L_x_123:
[----:B------:R-:W-:Y:S05]  /*4620*/  BSYNC B1 ;  /* 0x0000000000017941 */ /* 0x000fea0003800000 */
.L_x_122:
        /* <DEDUP_REMOVED lines=9> */
.L_x_125:
[----:B------:R-:W-:Y:S05]  /*46c0*/  BSYNC B1 ;  /* 0x0000000000017941 */ /* 0x000fea0003800000 */
.L_x_124:
        /* <DEDUP_REMOVED lines=10> */
.L_x_127:
[----:B------:R-:W-:Y:S05]  /*4770*/  BSYNC B1 ;  /* 0x0000000000017941 */ /* 0x000fea0003800000 */
.L_x_126:
        /* <DEDUP_REMOVED lines=10> */
.L_x_129:
[----:B------:R-:W-:Y:S05]  /*4820*/  BSYNC B1 ;  /* 0x0000000000017941 */ /* 0x000fea0003800000 */
.L_x_128:
        /* <DEDUP_REMOVED lines=9> */
.L_x_131:
[----:B------:R-:W-:Y:S05]  /*48c0*/  BSYNC B1 ;  /* 0x0000000000017941 */ /* 0x000fea0003800000 */
.L_x_130:
        /* <DEDUP_REMOVED lines=9> */
.L_x_133:
[----:B------:R-:W-:Y:S05]  /*4960*/  BSYNC B1 ;  /* 0x0000000000017941 */ /* 0x000fea0003800000 */
.L_x_132:
        /* <DEDUP_REMOVED lines=10> */
.L_x_135:
[----:B------:R-:W-:Y:S05]  /*4a10*/  BSYNC B1 ;  /* 0x0000000000017941 */ /* 0x000fea0003800000 */
.L_x_134:
        /* <DEDUP_REMOVED lines=10> */
.L_x_137:
[----:B------:R-:W-:Y:S05]  /*4ac0*/  BSYNC B1 ;  /* 0x0000000000017941 */ /* 0x000fea0003800000 */
.L_x_136:
        /* <DEDUP_REMOVED lines=9> */
.L_x_139:
[----:B------:R-:W-:Y:S05]  /*4b60*/  BSYNC B1 ;  /* 0x0000000000017941 */ /* 0x000fea0003800000 */
.L_x_138:
        /* <DEDUP_REMOVED lines=9> */
.L_x_141:
[----:B------:R-:W-:Y:S05]  /*4c00*/  BSYNC B1 ;  /* 0x0000000000017941 */ /* 0x000fea0003800000 */
.L_x_140:
        /* <DEDUP_REMOVED lines=10> */
.L_x_143:
[----:B------:R-:W-:Y:S05]  /*4cb0*/  BSYNC B1 ;  /* 0x0000000000017941 */ /* 0x000fea0003800000 */
.L_x_142:
        /* <DEDUP_REMOVED lines=10> */
.L_x_145:
[----:B------:R-:W-:Y:S05]  /*4d60*/  BSYNC B1 ;  /* 0x0000000000017941 */ /* 0x000fea0003800000 */
.L_x_144:
        /* <DEDUP_REMOVED lines=9> */
.L_x_147:
[----:B------:R-:W-:Y:S05]  /*4e00*/  BSYNC B1 ;  /* 0x0000000000017941 */ /* 0x000fea0003800000 */
.L_x_146:
        /* <DEDUP_REMOVED lines=9> */
.L_x_149:
[----:B------:R-:W-:Y:S05]  /*4ea0*/  BSYNC B1 ;  /* 0x0000000000017941 */ /* 0x000fea0003800000 */
.L_x_148:
        /* <DEDUP_REMOVED lines=10> */
.L_x_151:
[----:B------:R-:W-:Y:S05]  /*4f50*/  BSYNC B1 ;  /* 0x0000000000017941 */ /* 0x000fea0003800000 */
.L_x_150:
        /* <DEDUP_REMOVED lines=10> */
.L_x_153:
[----:B------:R-:W-:Y:S05]  /*5000*/  BSYNC B1 ;  /* 0x0000000000017941 */ /* 0x000fea0003800000 */
.L_x_152:
[----:B01---5:R-:W-:Y:S01]  /*5010*/  LOP3.LUT R4, R18, 0xffffe000, RZ, 0xc0, !PT ;  /* 0xffffe00012047812 */ /* 0x023fe200078ec0ff */
        /* <DEDUP_REMOVED lines=8> */
.L_x_155:
[----:B------:R-:W-:Y:S05]  /*50a0*/  BSYNC B1 ;  /* 0x0000000000017941 */ /* 0x000fea0003800000 */
.L_x_154:
[----:B-----5:R-:W-:Y:S01]  /*50b0*/  LOP3.LUT R4, R18, 0xffffe000, RZ, 0xc0, !PT ;  /* 0xffffe00012047812 */ /* 0x020fe200078ec0ff */
[----:B------:R-:W-:Y:S01]  /*50c0*/  @P0 IMAD.MOV.U32 R5, RZ, RZ, R11 ;  /* 0x000000ffff050224 */ /* 0x000fe200078e000b */
[----:B------:R-:W-:Y:S01]  /*50d0*/  ISETP.GT.AND P1, PT, R0, 0x8, P1 ;  /* 0x000000080000780c */ /* 0x000fe20000f24270 */
[----:B------:R-:W-:Y:S02]  /*50e0*/  BSSY B1, `(.L_x_156) ;  /* 0x0000008000017945 */ /* 0x000fe40003800000 */
[----:B------:R-:W-:Y:S01]  /*50f0*/  FMUL R3, R4, R89 ;  /* 0x0000005904037220 */ /* 0x000fe20000400000 */
[----:B------:R-:W-:-:S03]  /*5100*/  @P0 IMAD.MOV.U32 R4, RZ, RZ, R10 ;  /* 0x000000ffff040224 */ /* 0x000fc600078e000a */
[----:B------:R-:W-:-:S05]  /*5110*/  FFMA R3, R86, R88, R3 ;  /* 0x0000005856037223 */ /* 0x000fca0000000003 */
[----:B------:R-:W-:-:S05]  /*5120*/  F2FP.TF32.F32.PACK_B R3, R3 ;  /* 0x00000003ff03723e */ /* 0x000fca00024050ff */
[----:B------:R0:W-:Y:S01]  /*5130*/  @P0 STG.E desc[UR36][R4.64+0x1e0], R3 ;  /* 0x0001e00304000986 */ /* 0x0001e2000c101924 */
[----:B------:R-:W-:Y:S05]  /*5140*/  @!P1 BRA `(.L_x_157) ;  /* 0x0000000000049947 */ /* 0x000fea0003800000 */
[----:B------:R0:W5:Y:S02]  /*5150*/  LDG.E.LTC128B R18, desc[UR36][R6.64+0x1e4] ;  /* 0x0001e42406127981 */ /* 0x000164000c1e1920 */
.L_x_157:
[----:B------:R-:W-:Y:S05]  /*5160*/  BSYNC B1 ;  /* 0x0000000000017941 */ /* 0x000fea0003800000 */
.L_x_156:
[----:B------:R-:W-:Y:S05]  /*5170*/  @!P1 BRA `(.L_x_158) ;  /* 0x0000001000b09947 */ /* 0x000fea0003800000 */
[----:B-----5:R-:W-:-:S05]  /*5180*/  LOP3.LUT R18, R18, 0xffffe000, RZ, 0xc0, !PT ;  /* 0xffffe00012127812 */ /* 0x020fca00078ec0ff */
[----:B------:R-:W-:-:S04]  /*5190*/  FMUL R18, R18, R89 ;  /* 0x0000005912127220 */ /* 0x000fc80000400000 */
[----:B------:R-:W-:-:S05]  /*51a0*/  FFMA R87, R87, R88, R18 ;  /* 0x0000005857577223 */ /* 0x000fca0000000012 */
[----:B------:R-:W-:-:S05]  /*51b0*/  F2FP.TF32.F32.PACK_B R87, R87 ;  /* 0x00000057ff57723e */ /* 0x000fca00024050ff */
[----:B------:R0:W-:Y:S01]  /*51c0*/  STG.E desc[UR36][R10.64+0x1e4], R87 ;  /* 0x0001e4570a007986 */ /* 0x0001e2000c101924 */
[----:B------:R-:W-:Y:S05]  /*51d0*/  BRA `(.L_x_158) ;  /* 0x0000001000987947 */ /* 0x000fea0003800000 */
.L_x_33:
[----:B------:R-:W-:Y:S01]  /*51e0*/  ISETP.GT.AND P4, PT, R3, 0x1, PT ;  /* 0x000000010300780c */ /* 0x000fe20003f84270 */
[----:B------:R-:W-:Y:S01]  /*51f0*/  ULDC.64 UR4, c[0x0][0x5c0] ;  /* 0x0001700000047ab9 */ /* 0x000fe20000000a00 */
[-C--:B------:R-:W-:Y:S01]  /*5200*/  FMUL R9, R24, R88.reuse ;  /* 0x0000005818097220 */ /* 0x080fe20000400000 */
[----:B------:R-:W-:Y:S01]  /*5210*/  LEA R4, P3, R104, UR4, 0x2 ;  /* 0x0000000468047c11 */ /* 0x000fe2000f8610ff */
[-C--:B------:R-:W-:Y:S01]  /*5220*/  FMUL R25, R25, R88.reuse ;  /* 0x0000005819197220 */ /* 0x080fe20000400000 */
[----:B------:R-:W-:Y:S01]  /*5230*/  ISETP.GT.AND P1, PT, R0, RZ, P4 ;  /* 0x000000ff0000720c */ /* 0x000fe20002724270 */
[-C--:B------:R-:W-:Y:S01]  /*5240*/  FMUL R11, R26, R88.reuse ;  /* 0x000000581a0b7220 */ /* 0x080fe20000400000 */
[----:B------:R-:W-:Y:S01]  /*5250*/  LEA.HI.X R5, R104, UR5, R113, 0x2, P3 ;  /* 0x0000000568057c11 */ /* 0x000fe200098f1471 */
[-C--:B------:R-:W-:Y:S01]  /*5260*/  FMUL R27, R27, R88.reuse ;  /* 0x000000581b1b7220 */ /* 0x080fe20000400000 */
[----:B------:R-:W-:Y:S01]  /*5270*/  F2FP.TF32.F32.PACK_B R9, R9 ;  /* 0x00000009ff09723e */ /* 0x000fe200024050ff */
[-C--:B------:R-:W-:Y:S01]  /*5280*/  FMUL R29, R29, R88.reuse ;  /* 0x000000581d1d7220 */ /* 0x080fe20000400000 */
[----:B------:R-:W-:Y:S01]  /*5290*/  F2FP.TF32.F32.PACK_B R25, R25 ;  /* 0x00000019ff19723e */ /* 0x000fe200024050ff */
[----:B------:R-:W-:Y:S01]  /*52a0*/  FMUL R31, R31, R88 ;  /* 0x000000581f1f7220 */ /* 0x000fe20000400000 */
[C---:B------:R-:W-:Y:S01]  /*52b0*/  SHF.L.U64.HI R7, R94.reuse, 0x2, R95 ;  /* 0x000000025e077819 */ /* 0x040fe2000001025f */
[----:B------:R0:W-:Y:S01]  /*52c0*/  @P2 STG.E desc[UR36][R4.64], R9 ;  /* 0x0000000904002986 */ /* 0x0001e2000c101924 */
[----:B------:R-:W-:Y:S01]  /*52d0*/  LEA R6, P3, R94, R4, 0x2 ;  /* 0x000000045e067211 */ /* 0x000fe200078610ff */
[-C--:B------:R-:W-:Y:S01]  /*52e0*/  FMUL R13, R32, R88.reuse ;  /* 0x00000058200d7220 */ /* 0x080fe20000400000 */
[C---:B------:R-:W-:Y:S01]  /*52f0*/  ISETP.GT.AND P2, PT, R3.reuse, 0x8, PT ;  /* 0x000000080300780c */ /* 0x040fe20003f44270 */
[----:B------:R-:W-:Y:S01]  /*5300*/  @P1 STG.E desc[UR36][R4.64+0x4], R25 ;  /* 0x0000041904001986 */ /* 0x000fe2000c101924 */
[----:B------:R-:W-:Y:S01]  /*5310*/  ISETP.GT.AND P1, PT, R3, 0x9, PT ;  /* 0x000000090300780c */ /* 0x000fe20003f24270 */
[----:B------:R-:W-:Y:S01]  /*5320*/  IMAD.X R7, R7, 0x1, R5, P3 ;  /* 0x0000000107077824 */ /* 0x000fe200018e0605 */
[C---:B------:R-:W-:Y:S01]  /*5330*/  ISETP.GT.AND P0, PT, R0.reuse, 0x8, P0 ;  /* 0x000000080000780c */ /* 0x040fe20000704270 */
[-C--:B------:R-:W-:Y:S01]  /*5340*/  FMUL R33, R33, R88.reuse ;  /* 0x0000005821217220 */ /* 0x080fe20000400000 */
[C---:B------:R-:W-:Y:S01]  /*5350*/  ISETP.GT.AND P4, PT, R0.reuse, 0x8, P4 ;  /* 0x000000080000780c */ /* 0x040fe20002784270 */
[-C--:B------:R-:W-:Y:S01]  /*5360*/  FMUL R35, R35, R88.reuse ;  /* 0x0000005823237220 */ /* 0x080fe20000400000 */
[----:B------:R-:W-:Y:S01]  /*5370*/  ISETP.GT.AND P5, PT, R0, RZ, P2 ;  /* 0x000000ff0000720c */ /* 0x000fe200017a4270 */
[-C--:B0-----:R-:W-:Y:S01]  /*5380*/  FMUL R9, R28, R88.reuse ;  /* 0x000000581c097220 */ /* 0x081fe20000400000 */
[C---:B------:R-:W-:Y:S01]  /*5390*/  ISETP.GT.AND P3, PT, R0.reuse, RZ, P1 ;  /* 0x000000ff0000720c */ /* 0x040fe20000f64270 */
[-C--:B------:R-:W-:Y:S01]  /*53a0*/  FMUL R37, R37, R88.reuse ;  /* 0x0000005825257220 */ /* 0x080fe20000400000 */
[----:B------:R-:W-:Y:S01]  /*53b0*/  F2FP.TF32.F32.PACK_B R11, R11 ;  /* 0x0000000bff0b723e */ /* 0x000fe200024050ff */
[-C--:B------:R-:W-:Y:S01]  /*53c0*/  FMUL R39, R39, R88.reuse ;  /* 0x0000005827277220 */ /* 0x080fe20000400000 */
[----:B------:R-:W-:Y:S01]  /*53d0*/  F2FP.TF32.F32.PACK_B R27, R27 ;  /* 0x0000001bff1b723e */ /* 0x000fe200024050ff */
[-C--:B------:R-:W-:Y:S01]  /*53e0*/  FMUL R41, R41, R88.reuse ;  /* 0x0000005829297220 */ /* 0x080fe20000400000 */
[----:B------:R-:W-:Y:S01]  /*53f0*/  F2FP.TF32.F32.PACK_B R9, R9 ;  /* 0x00000009ff09723e */ /* 0x000fe200024050ff */
[----:B------:R0:W-:Y:S01]  /*5400*/  @P0 STG.E desc[UR36][R6.64], R11 ;  /* 0x0000000b06000986 */ /* 0x0001e2000c101924 */
[----:B------:R-:W-:Y:S01]  /*5410*/  F2FP.TF32.F32.PACK_B R29, R29 ;  /* 0x0000001dff1d723e */ /* 0x000fe200024050ff */
[-C--:B------:R-:W-:Y:S01]  /*5420*/  FMUL R43, R43, R88.reuse ;  /* 0x000000582b2b7220 */ /* 0x080fe20000400000 */
[----:B------:R-:W-:Y:S01]  /*5430*/  ISETP.GT.AND P0, PT, R3, 0x10, PT ;  /* 0x000000100300780c */ /* 0x000fe20003f04270 */
[----:B------:R-:W-:Y:S01]  /*5440*/  @P4 STG.E desc[UR36][R6.64+0x4], R27 ;  /* 0x0000041b06004986 */ /* 0x000fe2000c101924 */
[C---:B------:R-:W-:Y:S01]  /*5450*/  ISETP.GT.AND P2, PT, R0.reuse, 0x8, P2 ;  /* 0x000000080000780c */ /* 0x040fe20001744270 */
[-C--:B------:R-:W-:Y:S01]  /*5460*/  FMUL R45, R45, R88.reuse ;  /* 0x000000582d2d7220 */ /* 0x080fe20000400000 */
[C---:B------:R-:W-:Y:S01]  /*5470*/  ISETP.GT.AND P1, PT, R0.reuse, 0x8, P1 ;  /* 0x000000080000780c */ /* 0x040fe20000f24270 */
[----:B------:R1:W-:Y:S01]  /*5480*/  @P5 STG.E desc[UR36][R4.64+0x20], R9 ;  /* 0x0000200904005986 */ /* 0x0003e2000c101924 */
[----:B------:R-:W-:Y:S01]  /*5490*/  ISETP.GT.AND P5, PT, R0, RZ, P0 ;  /* 0x000000ff0000720c */ /* 0x000fe200007a4270 */
[-C--:B------:R-:W-:Y:S01]  /*54a0*/  FMUL R47, R47, R88.reuse ;  /* 0x000000582f2f7220 */ /* 0x080fe20000400000 */
[----:B------:R-:W-:Y:S01]  /*54b0*/  F2FP.TF32.F32.PACK_B R31, R31 ;  /* 0x0000001fff1f723e */ /* 0x000fe200024050ff */
[----:B------:R-:W-:Y:S01]  /*54c0*/  @P3 STG.E desc[UR36][R4.64+0x24], R29 ;  /* 0x0000241d04003986 */ /* 0x000fe2000c101924 */
[----:B------:R-:W-:Y:S01]  /*54d0*/  ISETP.GT.AND P3, PT, R3, 0x11, PT ;  /* 0x000000110300780c */ /* 0x000fe20003f64270 */
[-C--:B0-----:R-:W-:Y:S01]  /*54e0*/  FMUL R11, R30, R88.reuse ;  /* 0x000000581e0b7220 */ /* 0x081fe20000400000 */
[----:B------:R-:W-:Y:S01]  /*54f0*/  F2FP.TF32.F32.PACK_B R13, R13 ;  /* 0x0000000dff0d723e */ /* 0x000fe200024050ff */
[-C--:B------:R-:W-:Y:S01]  /*5500*/  FMUL R49, R49, R88.reuse ;  /* 0x0000005831317220 */ /* 0x080fe20000400000 */
[----:B------:R-:W-:Y:S01]  /*5510*/  ISETP.GT.AND P4, PT, R0, RZ, P3 ;  /* 0x000000ff0000720c */ /* 0x000fe20001f84270 */
[-C--:B------:R-:W-:Y:S01]  /*5520*/  FMUL R51, R51, R88.reuse ;  /* 0x0000005833337220 */ /* 0x080fe20000400000 */
[----:B------:R-:W-:Y:S01]  /*5530*/  F2FP.TF32.F32.PACK_B R11, R11 ;  /* 0x0000000bff0b723e */ /* 0x000fe200024050ff */
[-C--:B-1----:R-:W-:Y:S01]  /*5540*/  FMUL R9, R34, R88.reuse ;  /* 0x0000005822097220 */ /* 0x082fe20000400000 */
[----:B------:R-:W-:Y:S01]  /*5550*/  F2FP.TF32.F32.PACK_B R33, R33 ;  /* 0x00000021ff21723e */ /* 0x000fe200024050ff */
[-C--:B------:R-:W-:Y:S01]  /*5560*/  FMUL R53, R53, R88.reuse ;  /* 0x0000005835357220 */ /* 0x080fe20000400000 */
[C---:B------:R-:W-:Y:S01]  /*5570*/  ISETP.GT.AND P0, PT, R0.reuse, 0x8, P0 ;  /* 0x000000080000780c */ /* 0x040fe20000704270 */
[----:B------:R0:W-:Y:S01]  /*5580*/  @P2 STG.E desc[UR36][R6.64+0x20], R11 ;  /* 0x0000200b06002986 */ /* 0x0001e2000c101924 */
[----:B------:R-:W-:Y:S01]  /*5590*/  ISETP.GT.AND P2, PT, R3, 0x19, PT ;  /* 0x000000190300780c */ /* 0x000fe20003f44270 */
[-C--:B------:R-:W-:Y:S01]  /*55a0*/  FMUL R55, R55, R88.reuse ;  /* 0x0000005837377220 */ /* 0x080fe20000400000 */
[----:B------:R-:W-:Y:S01]  /*55b0*/  F2FP.TF32.F32.PACK_B R9, R9 ;  /* 0x00000009ff09723e */ /* 0x000fe200024050ff */
[----:B------:R-:W-:Y:S01]  /*55c0*/  @P1 STG.E desc[UR36][R6.64+0x24], R31 ;  /* 0x0000241f06001986 */ /* 0x000fe2000c101924 */
[----:B------:R-:W-:Y:S01]  /*55d0*/  ISETP.GT.AND P1, PT, R3, 0x18, PT ;  /* 0x000000180300780c */ /* 0x000fe20003f24270 */
[-C--:B------:R-:W-:Y:S01]  /*55e0*/  FMUL R57, R57, R88.reuse ;  /* 0x0000005839397220 */ /* 0x080fe20000400000 */
[----:B------:R-:W-:Y:S01]  /*55f0*/  F2FP.TF32.F32.PACK_B R35, R35 ;  /* 0x00000023ff23723e */ /* 0x000fe200024050ff */
[----:B------:R1:W-:Y:S01]  /*5600*/  @P5 STG.E desc[UR36][R4.64+0x40], R13 ;  /* 0x0000400d04005986 */ /* 0x0003e2000c101924 */
[C---:B------:R-:W-:Y:S01]  /*5610*/  ISETP.GT.AND P5, PT, R0.reuse, RZ, P1 ;  /* 0x000000ff0000720c */ /* 0x040fe20000fa4270 */
[-C--:B------:R-:W-:Y:S01]  /*5620*/  FMUL R59, R59, R88.reuse ;  /* 0x000000583b3b7220 */ /* 0x080fe20000400000 */
[----:B------:R-:W-:Y:S01]  /*5630*/  F2FP.TF32.F32.PACK_B R37, R37 ;  /* 0x00000025ff25723e */ /* 0x000fe200024050ff */
[----:B------:R-:W-:Y:S01]  /*5640*/  @P4 STG.E desc[UR36][R4.64+0x44], R33 ;  /* 0x0000442104004986 */ /* 0x000fe2000c101924 */
[----:B------:R-:W-:Y:S01]  /*5650*/  ISETP.GT.AND P4, PT, R0, 0x8, P3 ;  /* 0x000000080000780c */ /* 0x000fe20001f84270 */
[-C--:B0-----:R-:W-:Y:S01]  /*5660*/  FMUL R11, R36, R88.reuse ;  /* 0x00000058240b7220 */ /* 0x081fe20000400000 */
[C---:B------:R-:W-:Y:S01]  /*5670*/  ISETP.GT.AND P3, PT, R0.reuse, RZ, P2 ;  /* 0x000000ff0000720c */ /* 0x040fe20001764270 */
[----:B------:R0:W-:Y:S01]  /*5680*/  @P0 STG.E desc[UR36][R6.64+0x40], R9 ;  /* 0x0000400906000986 */ /* 0x0001e2000c101924 */
[----:B------:R-:W-:Y:S01]  /*5690*/  ISETP.GT.AND P1, PT, R0, 0x8, P1 ;  /* 0x000000080000780c */ /* 0x000fe20000f24270 */
[-C--:B------:R-:W-:Y:S01]  /*56a0*/  FMUL R61, R61, R88.reuse ;  /* 0x000000583d3d7220 */ /* 0x080fe20000400000 */
[----:B------:R-:W-:Y:S01]  /*56b0*/  F2FP.TF32.F32.PACK_B R11, R11 ;  /* 0x0000000bff0b723e */ /* 0x000fe200024050ff */
[-C--:B-1----:R-:W-:Y:S01]  /*56c0*/  FMUL R13, R40, R88.reuse ;  /* 0x00000058280d7220 */ /* 0x082fe20000400000 */
[----:B------:R-:W-:Y:S01]  /*56d0*/  ISETP.GT.AND P0, PT, R3, 0x20, PT ;  /* 0x000000200300780c */ /* 0x000fe20003f04270 */
[-C--:B------:R-:W-:Y:S01]  /*56e0*/  FMUL R63, R63, R88.reuse ;  /* 0x000000583f3f7220 */ /* 0x080fe20000400000 */
[----:B------:R-:W-:Y:S01]  /*56f0*/  F2FP.TF32.F32.PACK_B R39, R39 ;  /* 0x00000027ff27723e */ /* 0x000fe200024050ff */
[-C--:B------:R-:W-:Y:S01]  /*5700*/  FMUL R65, R65, R88.reuse ;  /* 0x0000005841417220 */ /* 0x080fe20000400000 */
[----:B------:R-:W-:Y:S01]  /*5710*/  F2FP.TF32.F32.PACK_B R13, R13 ;  /* 0x0000000dff0d723e */ /* 0x000fe200024050ff */
[----:B------:R-:W-:Y:S01]  /*5720*/  @P4 STG.E desc[UR36][R6.64+0x44], R35 ;  /* 0x0000442306004986 */ /* 0x000fe2000c101924 */
[----:B------:R-:W-:Y:S01]  /*5730*/  ISETP.GT.AND P4, PT, R0, 0x8, P2 ;  /* 0x000000080000780c */ /* 0x000fe20001784270 */
[-C--:B0-----:R-:W-:Y:S01]  /*5740*/  FMUL R9, R38, R88.reuse ;  /* 0x0000005826097220 */ /* 0x081fe20000400000 */
[----:B------:R-:W-:Y:S01]  /*5750*/  ISETP.GT.AND P2, PT, R3, 0x21, PT ;  /* 0x000000210300780c */ /* 0x000fe20003f44270 */
[----:B------:R0:W-:Y:S01]  /*5760*/  @P5 STG.E desc[UR36][R4.64+0x60], R11 ;  /* 0x0000600b04005986 */ /* 0x0001e2000c101924 */
[C---:B------:R-:W-:Y:S01]  /*5770*/  ISETP.GT.AND P5, PT, R0.reuse, RZ, P0 ;  /* 0x000000ff0000720c */ /* 0x040fe200007a4270 */
[-C--:B------:R-:W-:Y:S01]  /*5780*/  FMUL R67, R67, R88.reuse ;  /* 0x0000005843437220 */ /* 0x080fe20000400000 */
[----:B------:R-:W-:Y:S01]  /*5790*/  F2FP.TF32.F32.PACK_B R9, R9 ;  /* 0x00000009ff09723e */ /* 0x000fe200024050ff */
[----:B------:R-:W-:Y:S01]  /*57a0*/  @P3 STG.E desc[UR36][R4.64+0x64], R37 ;  /* 0x0000642504003986 */ /* 0x000fe2000c101924 */
[C---:B------:R-:W-:Y:S01]  /*57b0*/  ISETP.GT.AND P3, PT, R0.reuse, RZ, P2 ;  /* 0x000000ff0000720c */ /* 0x040fe20001764270 */
[-C--:B------:R-:W-:Y:S01]  /*57c0*/  FMUL R69, R69, R88.reuse ;  /* 0x0000005845457220 */ /* 0x080fe20000400000 */
[----:B------:R-:W-:Y:S01]  /*57d0*/  F2FP.TF32.F32.PACK_B R41, R41 ;  /* 0x00000029ff29723e */ /* 0x000fe200024050ff */
[----:B------:R1:W-:Y:S01]  /*57e0*/  @P1 STG.E desc[UR36][R6.64+0x60], R9 ;  /* 0x0000600906001986 */ /* 0x0003e2000c101924 */
[C---:B------:R-:W-:Y:S01]  /*57f0*/  ISETP.GT.AND P0, PT, R0.reuse, 0x8, P0 ;  /* 0x000000080000780c */ /* 0x040fe20000704270 */
[-C--:B------:R-:W-:Y:S01]  /*5800*/  FMUL R71, R71, R88.reuse ;  /* 0x0000005847477220 */ /* 0x080fe20000400000 */
[C---:B------:R-:W-:Y:S01]  /*5810*/  ISETP.GT.AND P1, PT, R3.reuse, 0x28, PT ;  /* 0x000000280300780c */ /* 0x040fe20003f24270 */
[----:B------:R-:W-:Y:S01]  /*5820*/  @P4 STG.E desc[UR36][R6.64+0x64], R39 ;  /* 0x0000642706004986 */ /* 0x000fe2000c101924 */
[----:B------:R-:W-:Y:S01]  /*5830*/  ISETP.GT.AND P4, PT, R0, 0x8, P2 ;  /* 0x000000080000780c */ /* 0x000fe20001784270 */
[-C--:B0-----:R-:W-:Y:S01]  /*5840*/  FMUL R11, R44, R88.reuse ;  /* 0x000000582c0b7220 */ /* 0x081fe20000400000 */
[----:B------:R-:W-:Y:S01]  /*5850*/  ISETP.GT.AND P2, PT, R3, 0x29, PT ;  /* 0x000000290300780c */ /* 0x000fe20003f44270 */
[----:B------:R0:W-:Y:S01]  /*5860*/  @P5 STG.E desc[UR36][R4.64+0x80], R13 ;  /* 0x0000800d04005986 */ /* 0x0001e2000c101924 */
[----:B------:R-:W-:Y:S01]  /*5870*/  ISETP.GT.AND P5, PT, R0, RZ, P1 ;  /* 0x000000ff0000720c */ /* 0x000fe20000fa4270 */
[-C--:B------:R-:W-:Y:S01]  /*5880*/  FMUL R73, R73, R88.reuse ;  /* 0x0000005849497220 */ /* 0x080fe20000400000 */
[----:B------:R-:W-:Y:S01]  /*5890*/  F2FP.TF32.F32.PACK_B R43, R43 ;  /* 0x0000002bff2b723e */ /* 0x000fe200024050ff */
[-C--:B-1----:R-:W-:Y:S01]  /*58a0*/  FMUL R9, R42, R88.reuse ;  /* 0x000000582a097220 */ /* 0x082fe20000400000 */
[----:B------:R-:W-:Y:S01]  /*58b0*/  @P3 STG.E desc[UR36][R4.64+0x84], R41 ;  /* 0x0000842904003986 */ /* 0x000fe2000c101924 */
[----:B------:R-:W-:Y:S01]  /*58c0*/  ISETP.GT.AND P3, PT, R0, RZ, P2 ;  /* 0x000000ff0000720c */ /* 0x000fe20001764270 */
[-C--:B------:R-:W-:Y:S01]  /*58d0*/  FMUL R75, R75, R88.reuse ;  /* 0x000000584b4b7220 */ /* 0x080fe20000400000 */
[----:B------:R-:W-:Y:S01]  /*58e0*/  F2FP.TF32.F32.PACK_B R11, R11 ;  /* 0x0000000bff0b723e */ /* 0x000fe200024050ff */
[-C--:B------:R-:W-:Y:S01]  /*58f0*/  FMUL R77, R77, R88.reuse ;  /* 0x000000584d4d7220 */ /* 0x080fe20000400000 */
[----:B------:R-:W-:Y:S01]  /*5900*/  F2FP.TF32.F32.PACK_B R9, R9 ;  /* 0x00000009ff09723e */ /* 0x000fe200024050ff */
[-C--:B------:R-:W-:Y:S01]  /*5910*/  FMUL R79, R79, R88.reuse ;  /* 0x000000584f4f7220 */ /* 0x080fe20000400000 */
[----:B------:R-:W-:Y:S01]  /*5920*/  F2FP.TF32.F32.PACK_B R45, R45 ;  /* 0x0000002dff2d723e */ /* 0x000fe200024050ff */
[-C--:B0-----:R-:W-:Y:S01]  /*5930*/  FMUL R13, R48, R88.reuse ;  /* 0x00000058300d7220 */ /* 0x081fe20000400000 */
[C---:B------:R-:W-:Y:S01]  /*5940*/  ISETP.GT.AND P1, PT, R0.reuse, 0x8, P1 ;  /* 0x000000080000780c */ /* 0x040fe20000f24270 */
[----:B------:R0:W-:Y:S01]  /*5950*/  @P0 STG.E desc[UR36][R6.64+0x80], R9 ;  /* 0x0000800906000986 */ /* 0x0001e2000c101924 */
[----:B------:R-:W-:Y:S01]  /*5960*/  ISETP.GT.AND P0, PT, R3, 0x30, PT ;  /* 0x000000300300780c */ /* 0x000fe20003f04270 */
[-C--:B------:R-:W-:Y:S01]  /*5970*/  FMUL R81, R81, R88.reuse ;  /* 0x0000005851517220 */ /* 0x080fe20000400000 */
[----:B------:R-:W-:Y:S01]  /*5980*/  F2FP.TF32.F32.PACK_B R47, R47 ;  /* 0x0000002fff2f723e */ /* 0x000fe200024050ff */
[----:B------:R-:W-:Y:S01]  /*5990*/  @P4 STG.E desc[UR36][R6.64+0x84], R43 ;  /* 0x0000842b06004986 */ /* 0x000fe2000c101924 */
[C---:B------:R-:W-:Y:S01]  /*59a0*/  ISETP.GT.AND P4, PT, R0.reuse, 0x8, P2 ;  /* 0x000000080000780c */ /* 0x040fe20001784270 */
[-C--:B------:R-:W-:Y:S01]  /*59b0*/  FMUL R83, R83, R88.reuse ;  /* 0x0000005853537220 */ /* 0x080fe20000400000 */
[----:B------:R-:W-:Y:S01]  /*59c0*/  ISETP.GT.AND P2, PT, R3, 0x31, PT ;  /* 0x000000310300780c */ /* 0x000fe20003f44270 */
[----:B------:R1:W-:Y:S01]  /*59d0*/  @P5 STG.E desc[UR36][R4.64+0xa0], R11 ;  /* 0x0000a00b04005986 */ /* 0x0003e2000c101924 */
[----:B------:R-:W-:Y:S01]  /*59e0*/  ISETP.GT.AND P5, PT, R0, RZ, P0 ;  /* 0x000000ff0000720c */ /* 0x000fe200007a4270 */
[-C--:B------:R-:W-:Y:S01]  /*59f0*/  FMUL R85, R85, R88.reuse ;  /* 0x0000005855557220 */ /* 0x080fe20000400000 */
[----:B------:R-:W-:Y:S01]  /*5a00*/  F2FP.TF32.F32.PACK_B R13, R13 ;  /* 0x0000000dff0d723e */ /* 0x000fe200024050ff */
[-C--:B0-----:R-:W-:Y:S01]  /*5a10*/  FMUL R9, R46, R88.reuse ;  /* 0x000000582e097220 */ /* 0x081fe20000400000 */
[----:B------:R-:W-:Y:S01]  /*5a20*/  @P3 STG.E desc[UR36][R4.64+0xa4], R45 ;  /* 0x0000a42d04003986 */ /* 0x000fe2000c101924 */
[----:B------:R-:W-:Y:S01]  /*5a30*/  ISETP.GT.AND P3, PT, R0, RZ, P2 ;  /* 0x000000ff0000720c */ /* 0x000fe20001764270 */
[----:B------:R-:W-:Y:S01]  /*5a40*/  FMUL R87, R87, R88 ;  /* 0x0000005857577220 */ /* 0x000fe20000400000 */
[----:B------:R-:W-:-:S02]  /*5a50*/  F2FP.TF32.F32.PACK_B R49, R49 ;  /* 0x00000031ff31723e */ /* 0x000fc400024050ff */
[----:B------:R-:W-:Y:S02]  /*5a60*/  F2FP.TF32.F32.PACK_B R9, R9 ;  /* 0x00000009ff09723e */ /* 0x000fe400024050ff */
[----:B------:R-:W-:Y:S01]  /*5a70*/  ISETP.GT.AND P0, PT, R0, 0x8, P0 ;  /* 0x000000080000780c */ /* 0x000fe20000704270 */
[----:B-1----:R-:W-:Y:S01]  /*5a80*/  FMUL R11, R52, R88 ;  /* 0x00000058340b7220 */ /* 0x002fe20000400000 */
[----:B------:R-:W-:Y:S01]  /*5a90*/  F2FP.TF32.F32.PACK_B R51, R51 ;  /* 0x00000033ff33723e */ /* 0x000fe200024050ff */
[----:B------:R0:W-:Y:S01]  /*5aa0*/  @P1 STG.E desc[UR36][R6.64+0xa0], R9 ;  /* 0x0000a00906001986 */ /* 0x0001e2000c101924 */
[----:B------:R-:W-:Y:S02]  /*5ab0*/  ISETP.GT.AND P1, PT, R3, 0x38, PT ;  /* 0x000000380300780c */ /* 0x000fe40003f24270 */
[----:B------:R-:W-:Y:S01]  /*5ac0*/  F2FP.TF32.F32.PACK_B R11, R11 ;  /* 0x0000000bff0b723e */ /* 0x000fe200024050ff */
[----:B------:R-:W-:Y:S01]  /*5ad0*/  @P4 STG.E desc[UR36][R6.64+0xa4], R47 ;  /* 0x0000a42f06004986 */ /* 0x000fe2000c101924 */
[----:B------:R-:W-:-:S02]  /*5ae0*/  ISETP.GT.AND P4, PT, R0, 0x8, P2 ;  /* 0x000000080000780c */ /* 0x000fc40001784270 */
[----:B------:R-:W-:Y:S01]  /*5af0*/  ISETP.GT.AND P2, PT, R3, 0x39, PT ;  /* 0x000000390300780c */ /* 0x000fe20003f44270 */
[----:B------:R1:W-:Y:S01]  /*5b00*/  @P5 STG.E desc[UR36][R4.64+0xc0], R13 ;  /* 0x0000c00d04005986 */ /* 0x0003e2000c101924 */
[----:B------:R-:W-:Y:S02]  /*5b10*/  ISETP.GT.AND P5, PT, R0, RZ, P1 ;  /* 0x000000ff0000720c */ /* 0x000fe40000fa4270 */
[----:B------:R-:W-:Y:S01]  /*5b20*/  F2FP.TF32.F32.PACK_B R53, R53 ;  /* 0x00000035ff35723e */ /* 0x000fe200024050ff */
[-C--:B0-----:R-:W-:Y:S01]  /*5b30*/  FMUL R9, R50, R88.reuse ;  /* 0x0000005832097220 */ /* 0x081fe20000400000 */
[----:B------:R-:W-:Y:S01]  /*5b40*/  @P3 STG.E desc[UR36][R4.64+0xc4], R49 ;  /* 0x0000c43104003986 */ /* 0x000fe2000c101924 */
[C---:B------:R-:W-:Y:S02]  /*5b50*/  ISETP.GT.AND P3, PT, R0.reuse, RZ, P2 ;  /* 0x000000ff0000720c */ /* 0x040fe40001764270 */
[----:B------:R-:W-:Y:S02]  /*5b60*/  ISETP.GT.AND P1, PT, R0, 0x8, P1 ;  /* 0x000000080000780c */ /* 0x000fe40000f24270 */
[----:B------:R-:W-:Y:S01]  /*5b70*/  F2FP.TF32.F32.PACK_B R9, R9 ;  /* 0x00000009ff09723e */ /* 0x000fe200024050ff */
[----:B-1----:R-:W-:Y:S01]  /*5b80*/  FMUL R13, R56, R88 ;  /* 0x00000058380d7220 */ /* 0x002fe20000400000 */
[----:B------:R-:W-:-:S03]  /*5b90*/  F2FP.TF32.F32.PACK_B R55, R55 ;  /* 0x00000037ff37723e */ /* 0x000fc600024050ff */
[----:B------:R0:W-:Y:S01]  /*5ba0*/  @P0 STG.E desc[UR36][R6.64+0xc0], R9 ;  /* 0x0000c00906000986 */ /* 0x0001e2000c101924 */
[C---:B------:R-:W-:Y:S02]  /*5bb0*/  ISETP.GT.AND P0, PT, R3.reuse, 0x40, PT ;  /* 0x000000400300780c */ /* 0x040fe40003f04270 */
[----:B------:R-:W-:Y:S01]  /*5bc0*/  F2FP.TF32.F32.PACK_B R13, R13 ;  /* 0x0000000dff0d723e */ /* 0x000fe200024050ff */
[----:B------:R-:W-:Y:S01]  /*5bd0*/  @P4 STG.E desc[UR36][R6.64+0xc4], R51 ;  /* 0x0000c43306004986 */ /* 0x000fe2000c101924 */
[C---:B------:R-:W-:Y:S02]  /*5be0*/  ISETP.GT.AND P4, PT, R0.reuse, 0x8, P2 ;  /* 0x000000080000780c */ /* 0x040fe40001784270 */
[----:B------:R-:W-:Y:S01]  /*5bf0*/  ISETP.GT.AND P2, PT, R3, 0x41, PT ;  /* 0x000000410300780c */ /* 0x000fe20003f44270 */
[----:B------:R1:W-:Y:S01]  /*5c00*/  @P5 STG.E desc[UR36][R4.64+0xe0], R11 ;  /* 0x0000e00b04005986 */ /* 0x0003e2000c101924 */
[----:B------:R-:W-:Y:S02]  /*5c10*/  ISETP.GT.AND P5, PT, R0, RZ, P0 ;  /* 0x000000ff0000720c */ /* 0x000fe400007a4270 */
[----:B------:R-:W-:Y:S01]  /*5c20*/  F2FP.TF32.F32.PACK_B R57, R57 ;  /* 0x00000039ff39723e */ /* 0x000fe200024050ff */
[----:B0-----:R-:W-:Y:S01]  /*5c30*/  FMUL R9, R54, R88 ;  /* 0x0000005836097220 */ /* 0x001fe20000400000 */
[----:B------:R-:W-:Y:S01]  /*5c40*/  @P3 STG.E desc[UR36][R4.64+0xe4], R53 ;  /* 0x0000e43504003986 */ /* 0x000fe2000c101924 */
[----:B------:R-:W-:-:S02]  /*5c50*/  ISETP.GT.AND P3, PT, R0, RZ, P2 ;  /* 0x000000ff0000720c */ /* 0x000fc40001764270 */
        /* <DEDUP_REMOVED lines=61> */
[----:B------:R-:W-:Y:S01]  /*6030*/  @P3 STG.E desc[UR36][R4.64+0x164], R69 ;  /* 0x0001644504003986 */ /* 0x000fe2000c101924 */
[----:B0-----:R-:W-:Y:S01]  /*6040*/  FMUL R9, R70, R88 ;  /* 0x0000005846097220 */ /* 0x001fe20000400000 */
[----:B------:R-:W-:-:S02]  /*6050*/  ISETP.GT.AND P3, PT, R0, RZ, P2 ;  /* 0x000000ff0000720c */ /* 0x000fc40001764270 */
[----:B------:R-:W-:Y:S02]  /*6060*/  ISETP.GT.AND P0, PT, R0, 0x8, P0 ;  /* 0x000000080000780c */ /* 0x000fe40000704270 */
[----:B------:R-:W-:Y:S01]  /*6070*/  F2FP.TF32.F32.PACK_B R9, R9 ;  /* 0x00000009ff09723e */ /* 0x000fe200024050ff */
[----:B-1----:R-:W-:Y:S01]  /*6080*/  FMUL R11, R76, R88 ;  /* 0x000000584c0b7220 */ /* 0x002fe20000400000 */
[----:B------:R-:W-:-:S03]  /*6090*/  F2FP.TF32.F32.PACK_B R75, R75 ;  /* 0x0000004bff4b723e */ /* 0x000fc600024050ff */
[----:B------:R0:W-:Y:S01]  /*60a0*/  @P1 STG.E desc[UR36][R6.64+0x160], R9 ;  /* 0x0001600906001986 */ /* 0x0001e2000c101924 */
[----:B------:R-:W-:Y:S02]  /*60b0*/  F2FP.TF32.F32.PACK_B R77, R77 ;  /* 0x0000004dff4d723e */ /* 0x000fe400024050ff */
[----:B------:R-:W-:Y:S01]  /*60c0*/  F2FP.TF32.F32.PACK_B R11, R11 ;  /* 0x0000000bff0b723e */ /* 0x000fe200024050ff */
[----:B------:R-:W-:Y:S01]  /*60d0*/  @P4 STG.E desc[UR36][R6.64+0x164], R71 ;  /* 0x0001644706004986 */ /* 0x000fe2000c101924 */
[C---:B------:R-:W-:Y:S02]  /*60e0*/  ISETP.GT.AND P4, PT, R3.reuse, 0x68, PT ;  /* 0x000000680300780c */ /* 0x040fe40003f84270 */
[----:B------:R-:W-:Y:S01]  /*60f0*/  F2FP.TF32.F32.PACK_B R79, R79 ;  /* 0x0000004fff4f723e */ /* 0x000fe200024050ff */
[----:B------:R1:W-:Y:S01]  /*6100*/  @P5 STG.E desc[UR36][R4.64+0x180], R13 ;  /* 0x0001800d04005986 */ /* 0x0003e2000c101924 */
[----:B------:R-:W-:Y:S02]  /*6110*/  ISETP.GT.AND P5, PT, R3, 0x69, PT ;  /* 0x000000690300780c */ /* 0x000fe40003fa4270 */
[----:B------:R-:W-:Y:S01]  /*6120*/  F2FP.TF32.F32.PACK_B R81, R81 ;  /* 0x00000051ff51723e */ /* 0x000fe200024050ff */
[----:B------:R-:W-:Y:S01]  /*6130*/  @P3 STG.E desc[UR36][R4.64+0x184], R73 ;  /* 0x0001844904003986 */ /* 0x000fe2000c101924 */
[----:B------:R-:W-:Y:S01]  /*6140*/  ISETP.GT.AND P3, PT, R0, 0x8, P2 ;  /* 0x000000080000780c */ /* 0x000fe20001764270 */
[----:B0-----:R-:W-:Y:S01]  /*6150*/  FMUL R9, R74, R88 ;  /* 0x000000584a097220 */ /* 0x001fe20000400000 */
[----:B------:R-:W-:-:S02]  /*6160*/  ISETP.GT.AND P2, PT, R0, RZ, P4 ;  /* 0x000000ff0000720c */ /* 0x000fc40002744270 */
[C---:B------:R-:W-:Y:S02]  /*6170*/  ISETP.GT.AND P1, PT, R0.reuse, RZ, P5 ;  /* 0x000000ff0000720c */ /* 0x040fe40002f24270 */
[----:B------:R-:W-:Y:S01]  /*6180*/  ISETP.GT.AND P4, PT, R0, 0x8, P4 ;  /* 0x000000080000780c */ /* 0x000fe20002784270 */
[----:B-1----:R-:W-:Y:S01]  /*6190*/  FMUL R13, R78, R88 ;  /* 0x000000584e0d7220 */ /* 0x002fe20000400000 */
[----:B------:R-:W-:Y:S02]  /*61a0*/  ISETP.GT.AND P5, PT, R0, 0x8, P5 ;  /* 0x000000080000780c */ /* 0x000fe40002fa4270 */
[----:B------:R-:W-:Y:S02]  /*61b0*/  F2FP.TF32.F32.PACK_B R9, R9 ;  /* 0x00000009ff09723e */ /* 0x000fe400024050ff */
[----:B------:R-:W-:Y:S02]  /*61c0*/  F2FP.TF32.F32.PACK_B R13, R13 ;  /* 0x0000000dff0d723e */ /* 0x000fe400024050ff */
[----:B------:R-:W-:Y:S01]  /*61d0*/  F2FP.TF32.F32.PACK_B R83, R83 ;  /* 0x00000053ff53723e */ /* 0x000fe200024050ff */
[----:B------:R0:W-:Y:S01]  /*61e0*/  @P0 STG.E desc[UR36][R6.64+0x180], R9 ;  /* 0x0001800906000986 */ /* 0x0001e2000c101924 */
[----:B------:R-:W-:-:S02]  /*61f0*/  ISETP.GT.AND P0, PT, R3, 0x79, PT ;  /* 0x000000790300780c */ /* 0x000fc40003f04270 */
[----:B------:R-:W-:Y:S01]  /*6200*/  F2FP.TF32.F32.PACK_B R85, R85 ;  /* 0x00000055ff55723e */ /* 0x000fe200024050ff */
[----:B------:R-:W-:Y:S01]  /*6210*/  @P3 STG.E desc[UR36][R6.64+0x184], R75 ;  /* 0x0001844b06003986 */ /* 0x000fe2000c101924 */
[C---:B------:R-:W-:Y:S02]  /*6220*/  ISETP.GT.AND P3, PT, R3.reuse, 0x70, PT ;  /* 0x000000700300780c */ /* 0x040fe40003f64270 */
[----:B------:R-:W-:Y:S01]  /*6230*/  F2FP.TF32.F32.PACK_B R87, R87 ;  /* 0x00000057ff57723e */ /* 0x000fe200024050ff */
[----:B------:R1:W-:Y:S01]  /*6240*/  @P2 STG.E desc[UR36][R4.64+0x1a0], R11 ;  /* 0x0001a00b04002986 */ /* 0x0003e2000c101924 */
[----:B------:R-:W-:-:S03]  /*6250*/  ISETP.GT.AND P2, PT, R3, 0x71, PT ;  /* 0x000000710300780c */ /* 0x000fc60003f44270 */
[----:B------:R-:W-:Y:S01]  /*6260*/  @P1 STG.E desc[UR36][R4.64+0x1a4], R77 ;  /* 0x0001a44d04001986 */ /* 0x000fe2000c101924 */
[----:B------:R-:W-:Y:S01]  /*6270*/  ISETP.GT.AND P1, PT, R3, 0x78, PT ;  /* 0x000000780300780c */ /* 0x000fe20003f24270 */
[-C--:B------:R-:W-:Y:S01]  /*6280*/  FMUL R3, R80, R88.reuse ;  /* 0x0000005850037220 */ /* 0x080fe20000400000 */
[-C--:B0-----:R-:W-:Y:S01]  /*6290*/  FMUL R9, R82, R88.reuse ;  /* 0x0000005852097220 */ /* 0x081fe20000400000 */
[----:B------:R0:W-:Y:S01]  /*62a0*/  @P4 STG.E desc[UR36][R6.64+0x1a0], R13 ;  /* 0x0001a00d06004986 */ /* 0x0001e2000c101924 */
[C---:B------:R-:W-:Y:S02]  /*62b0*/  ISETP.GT.AND P4, PT, R0.reuse, RZ, P3 ;  /* 0x000000ff0000720c */ /* 0x040fe40001f84270 */
[----:B------:R-:W-:Y:S01]  /*62c0*/  F2FP.TF32.F32.PACK_B R3, R3 ;  /* 0x00000003ff03723e */ /* 0x000fe200024050ff */
[----:B------:R-:W-:Y:S01]  /*62d0*/  @P5 STG.E desc[UR36][R6.64+0x1a4], R79 ;  /* 0x0001a44f06005986 */ /* 0x000fe2000c101924 */
[----:B------:R-:W-:Y:S01]  /*62e0*/  ISETP.GT.AND P5, PT, R0, RZ, P2 ;  /* 0x000000ff0000720c */ /* 0x000fe200017a4270 */
[----:B-1----:R-:W-:Y:S01]  /*62f0*/  FMUL R11, R84, R88 ;  /* 0x00000058540b7220 */ /* 0x002fe20000400000 */
[----:B------:R-:W-:-:S02]  /*6300*/  ISETP.GT.AND P3, PT, R0, 0x8, P3 ;  /* 0x000000080000780c */ /* 0x000fc40001f64270 */
[----:B------:R-:W-:Y:S02]  /*6310*/  ISETP.GT.AND P2, PT, R0, 0x8, P2 ;  /* 0x000000080000780c */ /* 0x000fe40001744270 */
[----:B------:R-:W-:Y:S01]  /*6320*/  F2FP.TF32.F32.PACK_B R9, R9 ;  /* 0x00000009ff09723e */ /* 0x000fe200024050ff */
[----:B0-----:R-:W-:Y:S01]  /*6330*/  FMUL R13, R86, R88 ;  /* 0x00000058560d7220 */ /* 0x001fe20000400000 */
[----:B------:R-:W-:Y:S01]  /*6340*/  F2FP.TF32.F32.PACK_B R11, R11 ;  /* 0x0000000bff0b723e */ /* 0x000fe200024050ff */
[----:B------:R-:W-:Y:S01]  /*6350*/  @P4 STG.E desc[UR36][R4.64+0x1c0], R3 ;  /* 0x0001c00304004986 */ /* 0x000fe2000c101924 */
[C---:B------:R-:W-:Y:S02]  /*6360*/  ISETP.GT.AND P4, PT, R0.reuse, RZ, P1 ;  /* 0x000000ff0000720c */ /* 0x040fe40000f84270 */
[C---:B------:R-:W-:Y:S01]  /*6370*/  ISETP.GT.AND P1, PT, R0.reuse, 0x8, P1 ;  /* 0x000000080000780c */ /* 0x040fe20000f24270 */
[----:B------:R-:W-:Y:S01]  /*6380*/  @P5 STG.E desc[UR36][R4.64+0x1c4], R81 ;  /* 0x0001c45104005986 */ /* 0x000fe2000c101924 */
[----:B------:R-:W-:-:S02]  /*6390*/  ISETP.GT.AND P5, PT, R0, RZ, P0 ;  /* 0x000000ff0000720c */ /* 0x000fc400007a4270 */
[----:B------:R-:W-:Y:S01]  /*63a0*/  ISETP.GT.AND P0, PT, R0, 0x8, P0 ;  /* 0x000000080000780c */ /* 0x000fe20000704270 */
[----:B------:R-:W-:Y:S01]  /*63b0*/  @P3 STG.E desc[UR36][R6.64+0x1c0], R9 ;  /* 0x0001c00906003986 */ /* 0x000fe2000c101924 */
[----:B------:R-:W-:-:S03]  /*63c0*/  F2FP.TF32.F32.PACK_B R13, R13 ;  /* 0x0000000dff0d723e */ /* 0x000fc600024050ff */
[----:B------:R-:W-:Y:S04]  /*63d0*/  @P2 STG.E desc[UR36][R6.64+0x1c4], R83 ;  /* 0x0001c45306002986 */ /* 0x000fe8000c101924 */
[----:B------:R-:W-:Y:S04]  /*63e0*/  @P4 STG.E desc[UR36][R4.64+0x1e0], R11 ;  /* 0x0001e00b04004986 */ /* 0x000fe8000c101924 */
[----:B------:R0:W-:Y:S02]  /*63f0*/  @P5 STG.E desc[UR36][R4.64+0x1e4], R85 ;  /* 0x0001e45504005986 */ /* 0x0001e4000c101924 */
[----:B0-----:R-:W-:-:S02]  /*6400*/  @P1 IMAD.MOV.U32 R4, RZ, RZ, R6 ;  /* 0x000000ffff041224 */ /* 0x001fc400078e0006 */
[----:B------:R-:W-:-:S05]  /*6410*/  @P1 IMAD.MOV.U32 R5, RZ, RZ, R7 ;  /* 0x000000ffff051224 */ /* 0x000fca00078e0007 */
[----:B------:R0:W-:Y:S04]  /*6420*/  @P1 STG.E desc[UR36][R4.64+0x1e0], R13 ;  /* 0x0001e00d04001986 */ /* 0x0001e8000c101924 */
[----:B------:R0:W-:Y:S02]  /*6430*/  @P0 STG.E desc[UR36][R6.64+0x1e4], R87 ;  /* 0x0001e45706000986 */ /* 0x0001e4000c101924 */
.L_x_158:
[----:B------:R-:W-:Y:S05]  /*6440*/  BSYNC B0 ;  /* 0x0000000000007941 */ /* 0x000fea0003800000 */
.L_x_32:
[----:B0-----:R-:W2:Y:S01]  /*6450*/  LDL.64 R4, [R1] ;  /* 0x0000000001047983 */ /* 0x001ea20000100a00 */
[----:B------:R-:W-:Y:S01]  /*6460*/  ULDC.64 UR4, c[0x0][0x650] ;  /* 0x0001940000047ab9 */ /* 0x000fe20000000a00 */
[----:B------:R-:W-:Y:S02]  /*6470*/  IMAD.U32 R0, RZ, RZ, UR44 ;  /* 0x0000002cff007e24 */ /* 0x000fe4000f8e00ff */
[----:B------:R-:W-:Y:S02]  /*6480*/  IMAD.MOV.U32 R22, RZ, RZ, -0x1 ;  /* 0xffffffffff167424 */ /* 0x000fe400078e00ff */
[----:B------:R0:W-:Y:S01]  /*6490*/  SYNCS.ARRIVE.TRANS64.A1T0 RZ, [R0+UR46], RZ ;  /* 0x000000ff00ff79a7 */ /* 0x0001e2000810002e */
[----:B-----5:R-:W-:Y:S02]  /*64a0*/  IMAD.MOV.U32 R18, RZ, RZ, -0x1 ;  /* 0xffffffffff127424 */ /* 0x020fe400078e00ff */
[----:B------:R-:W-:Y:S01]  /*64b0*/  IMAD.MOV.U32 R19, RZ, RZ, -0x1 ;  /* 0xffffffffff137424 */ /* 0x000fe200078e00ff */
[----:B0-----:R-:W-:-:S02]  /*64c0*/  PRMT R0, RZ, 0x7610, R0 ;  /* 0x00007610ff007816 */ /* 0x001fc40000000000 */
[----:B--2---:R-:W-:-:S05]  /*64d0*/  LEA R16, P0, R4, R16, 0x1 ;  /* 0x0000001004107211 */ /* 0x004fca00078008ff */
[----:B------:R-:W-:Y:S01]  /*64e0*/  IMAD.X R17, R98, 0x1, R17, P0 ;  /* 0x0000000162117824 */ /* 0x000fe200000e0611 */
[----:B------:R-:W-:-:S04]  /*64f0*/  ISETP.GE.U32.AND P0, PT, R16, UR4, PT ;  /* 0x0000000410007c0c */ /* 0x000fc8000bf06070 */
[----:B------:R-:W-:-:S13]  /*6500*/  ISETP.GE.U32.AND.EX P0, PT, R17, UR5, PT, P0 ;  /* 0x0000000511007c0c */ /* 0x000fda000bf06100 */
[----:B------:R-:W-:Y:S05]  /*6510*/  @P0 BRA `(.L_x_159) ;  /* 0x00000004004c0947 */ /* 0x000fea0003800000 */
[----:B----4-:R-:W0:Y:S01]  /*6520*/  LDC.64 R10, c[0x0][0x628] ;  /* 0x00018a00ff0a7b82 */ /* 0x010e220000000a00 */
[----:B------:R-:W2:Y:S01]  /*6530*/  S2R R12, SR_CTAID.X ;  /* 0x00000000000c7919 */ /* 0x000ea20000002500 */
[----:B------:R-:W-:Y:S02]  /*6540*/  IMAD.MOV.U32 R8, RZ, RZ, R16 ;  /* 0x000000ffff087224 */ /* 0x000fe400078e0010 */
[----:B------:R-:W-:Y:S01]  /*6550*/  IMAD.MOV.U32 R9, RZ, RZ, R17 ;  /* 0x000000ffff097224 */ /* 0x000fe200078e0011 */
[----:B------:R-:W4:Y:S03]  /*6560*/  S2R R18, SR_CTAID.Y ;  /* 0x0000000000127919 */ /* 0x000f260000002600 */
[----:B------:R-:W1:Y:S08]  /*6570*/  LDC R0, c[0x0][0x630] ;  /* 0x00018c00ff007b82 */ /* 0x000e700000000800 */
[----:B------:R-:W1:Y:S01]  /*6580*/  LDC.64 R14, c[0x0][0x620] ;  /* 0x00018800ff0e7b82 */ /* 0x000e620000000a00 */
[----:B0-----:R-:W-:-:S04]  /*6590*/  ISETP.NE.U32.AND P0, PT, R10, RZ, PT ;  /* 0x000000ff0a00720c */ /* 0x001fc80003f05070 */
[----:B------:R-:W-:-:S13]  /*65a0*/  ISETP.NE.AND.EX P0, PT, R11, RZ, PT, P0 ;  /* 0x000000ff0b00720c */ /* 0x000fda0003f05300 */
[----:B-12-4-:R-:W-:Y:S05]  /*65b0*/  @!P0 BRA `(.L_x_160) ;  /* 0x0000000000288947 */ /* 0x016fea0003800000 */
[----:B------:R-:W0:Y:S02]  /*65c0*/  LDC R3, c[0x0][0x634] ;  /* 0x00018d00ff037b82 */ /* 0x000e240000000800 */
[----:B0-----:R-:W-:-:S05]  /*65d0*/  IADD3 R3, P0, R16, R3, RZ ;  /* 0x0000000310037210 */ /* 0x001fca0007f1e0ff */
[----:B------:R-:W-:-:S04]  /*65e0*/  IMAD.X R13, RZ, RZ, R17, P0 ;  /* 0x000000ffff0d7224 */ /* 0x000fc800000e0611 */
[----:B------:R-:W-:-:S04]  /*65f0*/  IMAD.WIDE.U32 R4, R13, R10, RZ ;  /* 0x0000000a0d047225 */ /* 0x000fc800078e00ff */
[----:B---3--:R-:W-:-:S04]  /*6600*/  IMAD.WIDE.U32 R6, P0, R3, R11, R4 ;  /* 0x0000000b03067225 */ /* 0x008fc80007800004 */
[----:B------:R-:W-:-:S04]  /*6610*/  IMAD.WIDE.U32 R4, R3, R10, RZ ;  /* 0x0000000a03047225 */ /* 0x000fc800078e00ff */
[----:B------:R-:W-:Y:S01]  /*6620*/  IMAD.X R9, RZ, RZ, RZ, P0 ;  /* 0x000000ffff097224 */ /* 0x000fe200000e06ff */
[----:B------:R-:W-:Y:S01]  /*6630*/  IADD3 RZ, P0, R5, R6, RZ ;  /* 0x0000000605ff7210 */ /* 0x000fe20007f1e0ff */
[----:B------:R-:W-:-:S04]  /*6640*/  IMAD.MOV.U32 R8, RZ, RZ, R7 ;  /* 0x000000ffff087224 */ /* 0x000fc800078e0007 */
[----:B------:R-:W-:-:S08]  /*6650*/  IMAD.WIDE.U32.X R8, R13, R11, R8, P0 ;  /* 0x0000000b0d087225 */ /* 0x000fd000000e0408 */
.L_x_160:
[-CC-:B------:R-:W-:Y:S01]  /*6660*/  SHF.R.U64 R19, R8, R0.reuse, R9.reuse ;  /* 0x0000000008137219 */ /* 0x180fe20000001209 */
[----:B------:R-:W0:Y:S01]  /*6670*/  LDC.64 R24, c[0x0][0x640] ;  /* 0x00019000ff187b82 */ /* 0x000e220000000a00 */
[----:B------:R-:W-:Y:S01]  /*6680*/  SHF.R.U32.HI R0, RZ, R0, R9 ;  /* 0x00000000ff007219 */ /* 0x000fe20000011609 */
[----:B------:R-:W-:Y:S01]  /*6690*/  ULDC UR4, c[0x0][0x150] ;  /* 0x0000540000047ab9 */ /* 0x000fe20000000800 */
[----:B------:R-:W-:Y:S02]  /*66a0*/  IADD3 R3, P0, RZ, -R19, RZ ;  /* 0x80000013ff037210 */ /* 0x000fe40007f1e0ff */
[----:B---3--:R-:W-:-:S03]  /*66b0*/  I2FP.F32.U32 R7, R12 ;  /* 0x0000000c00077245 */ /* 0x008fc60000201000 */
[----:B------:R-:W1:Y:S01]  /*66c0*/  LDC R6, c[0x0][0x618] ;  /* 0x00018600ff067b82 */ /* 0x000e620000000800 */
[----:B------:R-:W-:Y:S02]  /*66d0*/  IMAD.X R5, RZ, RZ, ~R0, P0 ;  /* 0x000000ffff057224 */ /* 0x000fe400000e0e00 */
[----:B------:R-:W-:Y:S01]  /*66e0*/  FMUL R7, R7, UR4 ;  /* 0x0000000407077c20 */ /* 0x000fe20008400000 */
[----:B------:R-:W-:Y:S01]  /*66f0*/  ULDC UR4, c[0x0][0x154] ;  /* 0x0000550000047ab9 */ /* 0x000fe20000000800 */
[-C--:B------:R-:W-:Y:S02]  /*6700*/  IMAD R0, R5, R14.reuse, RZ ;  /* 0x0000000e05007224 */ /* 0x080fe400078e02ff */
[C---:B------:R-:W-:Y:S01]  /*6710*/  IMAD.WIDE.U32 R4, R3.reuse, R14, R16 ;  /* 0x0000000e03047225 */ /* 0x040fe200078e0010 */
[----:B------:R-:W2:Y:S01]  /*6720*/  LDC R8, c[0x0][0x608] ;  /* 0x00018200ff087b82 */ /* 0x000ea20000000800 */
[----:B------:R-:W3:Y:S02]  /*6730*/  F2I.U32.TRUNC.NTZ R7, R7 ;  /* 0x0000000700077305 */ /* 0x000ee4000020f000 */
[----:B------:R-:W-:Y:S01]  /*6740*/  IMAD R3, R3, R15, R0 ;  /* 0x0000000f03037224 */ /* 0x000fe200078e0200 */
[----:B------:R-:W-:-:S03]  /*6750*/  I2FP.F32.U32 R0, R18 ;  /* 0x0000001200007245 */ /* 0x000fc60000201000 */
[----:B------:R-:W-:Y:S01]  /*6760*/  IMAD.IADD R3, R5, 0x1, R3 ;  /* 0x0000000105037824 */ /* 0x000fe200078e0203 */
[----:B------:R-:W4:Y:S01]  /*6770*/  LDC R11, c[0x0][0x658] ;  /* 0x00019600ff0b7b82 */ /* 0x000f220000000800 */
[----:B0-----:R-:W-:-:S04]  /*6780*/  ISETP.NE.U32.AND P0, PT, R24, RZ, PT ;  /* 0x000000ff1800720c */ /* 0x001fc80003f05070 */
[----:B------:R-:W-:-:S03]  /*6790*/  ISETP.NE.AND.EX P0, PT, R25, RZ, PT, P0 ;  /* 0x000000ff1900720c */ /* 0x000fc60003f05300 */
[----:B------:R-:W0:Y:S01]  /*67a0*/  LDC R9, c[0x0][0x144] ;  /* 0x00005100ff097b82 */ /* 0x000e220000000800 */
[-C--:B-1----:R-:W-:Y:S01]  /*67b0*/  SHF.R.U64 R10, R4, R6.reuse, R3 ;  /* 0x00000006040a7219 */ /* 0x082fe20000001203 */
[----:B---3--:R-:W-:Y:S01]  /*67c0*/  IMAD.MOV R7, RZ, RZ, -R7 ;  /* 0x000000ffff077224 */ /* 0x008fe200078e0a07 */
[----:B------:R-:W-:Y:S01]  /*67d0*/  SHF.R.U32.HI R3, RZ, R6, R3 ;  /* 0x00000006ff037219 */ /* 0x000fe20000011603 */
[----:B------:R-:W-:-:S04]  /*67e0*/  FMUL R6, R0, UR4 ;  /* 0x0000000400067c20 */ /* 0x000fc80008400000 */
[----:B------:R-:W1:Y:S01]  /*67f0*/  LDC R21, c[0x0][0x148] ;  /* 0x00005200ff157b82 */ /* 0x000e620000000800 */
[----:B------:R3:W0:Y:S01]  /*6800*/  F2I.U32.TRUNC.NTZ R14, R6 ;  /* 0x00000006000e7305 */ /* 0x000622000020f000 */
[-CC-:B--2---:R-:W-:Y:S02]  /*6810*/  SHF.R.U64 R13, R10, R8.reuse, R3.reuse ;  /* 0x000000080a0d7219 */ /* 0x184fe40000001203 */
[----:B------:R-:W-:-:S04]  /*6820*/  SHF.R.U32.HI R0, RZ, R8, R3 ;  /* 0x00000008ff007219 */ /* 0x000fc80000011603 */
[----:B------:R-:W2:Y:S01]  /*6830*/  LDC R20, c[0x0][0x648] ;  /* 0x00019200ff147b82 */ /* 0x000ea20000000800 */
[-CC-:B----4-:R-:W-:Y:S02]  /*6840*/  SHF.R.U64 R15, R13, R11.reuse, R0.reuse ;  /* 0x0000000b0d0f7219 */ /* 0x190fe40000001200 */
[----:B------:R-:W-:-:S03]  /*6850*/  SHF.R.U32.HI R5, RZ, R11, R0 ;  /* 0x0000000bff057219 */ /* 0x000fc60000011600 */
[----:B------:R-:W-:Y:S02]  /*6860*/  IMAD.MOV.U32 R4, RZ, RZ, R15 ;  /* 0x000000ffff047224 */ /* 0x000fe400078e000f */
[----:B------:R-:W4:Y:S01]  /*6870*/  LDC R26, c[0x0][0x638] ;  /* 0x00018e00ff1a7b82 */ /* 0x000f220000000800 */
[----:B0-----:R-:W-:-:S07]  /*6880*/  IMAD R22, R9, R7, R12 ;  /* 0x0000000709167224 */ /* 0x001fce00078e020c */
[----:B------:R-:W0:Y:S08]  /*6890*/  LDC R27, c[0x0][0x610] ;  /* 0x00018400ff1b7b82 */ /* 0x000e300000000800 */
[----:B------:R-:W0:Y:S01]  /*68a0*/  LDC R28, c[0x0][0x600] ;  /* 0x00018000ff1c7b82 */ /* 0x000e220000000800 */
[----:B-123--:R-:W-:Y:S05]  /*68b0*/  @!P0 BRA `(.L_x_161) ;  /* 0x0000000000288947 */ /* 0x00efea0003800000 */
[----:B------:R-:W1:Y:S02]  /*68c0*/  LDC R0, c[0x0][0x64c] ;  /* 0x00019300ff007b82 */ /* 0x000e640000000800 */
[----:B-1----:R-:W-:-:S05]  /*68d0*/  IADD3 R3, P0, R15, R0, RZ ;  /* 0x000000000f037210 */ /* 0x002fca0007f1e0ff */
        /* <DEDUP_REMOVED lines=8> */
.L_x_161:
[----:B------:R-:W-:Y:S01]  /*6960*/  ISETP.NE.AND P0, PT, R2, 0x1, PT ;  /* 0x000000010200780c */ /* 0x000fe20003f05270 */
[----:B------:R-:W-:Y:S01]  /*6970*/  IMAD.MOV R14, RZ, RZ, -R14 ;  /* 0x000000ffff0e7224 */ /* 0x000fe200078e0a0e */
[----:B------:R-:W-:Y:S02]  /*6980*/  SHF.R.U64 R0, R4, R20, R5 ;  /* 0x0000001404007219 */ /* 0x000fe40000001205 */
[----:B------:R-:W-:Y:S02]  /*6990*/  LOP3.LUT R3, R13, R100, RZ, 0xc0, !PT ;  /* 0x000000640d037212 */ /* 0x000fe400078ec0ff */
[----:B------:R-:W-:Y:S01]  /*69a0*/  LOP3.LUT R5, R10, R99, RZ, 0xc0, !PT ;  /* 0x000000630a057212 */ /* 0x000fe200078ec0ff */
[----:B------:R-:W-:Y:S02]  /*69b0*/  IMAD.MOV R4, RZ, RZ, -R0 ;  /* 0x000000ffff047224 */ /* 0x000fe400078e0a00 */
[----:B------:R-:W-:Y:S02]  /*69c0*/  IMAD R3, R96, R0, R3 ;  /* 0x0000000060037224 */ /* 0x000fe400078e0203 */
[----:B----4-:R-:W-:-:S02]  /*69d0*/  IMAD R0, R4, R26, R15 ;  /* 0x0000001a04007224 */ /* 0x010fc400078e020f */
[----:B------:R-:W-:Y:S02]  /*69e0*/  @P0 IMAD R22, R21, R14, R18 ;  /* 0x0000000e15160224 */ /* 0x000fe400078e0212 */
[----:B------:R-:W-:Y:S02]  /*69f0*/  IMAD.MOV.U32 R4, RZ, RZ, 0x1 ;  /* 0x00000001ff047424 */ /* 0x000fe400078e00ff */
[----:B0-----:R-:W-:Y:S02]  /*6a00*/  IMAD R22, R3, R27, R22 ;  /* 0x0000001b03167224 */ /* 0x001fe400078e0216 */
[----:B------:R-:W-:Y:S01]  /*6a10*/  IMAD R3, R0, R28, R5 ;  /* 0x0000001c00037224 */ /* 0x000fe200078e0205 */
[----:B------:R-:W-:-:S04]  /*6a20*/  PRMT R0, R4, 0x7610, R0 ;  /* 0x0000761004007816 */ /* 0x000fc80000000000 */
[----:B------:R-:W-:Y:S02]  /*6a30*/  SEL R18, R3, R22, !P0 ;  /* 0x0000001603127207 */ /* 0x000fe40004000000 */
[----:B------:R-:W-:-:S07]  /*6a40*/  SEL R22, R22, R3, !P0 ;  /* 0x0000000316167207 */ /* 0x000fce0004000000 */
.L_x_159:
[----:B------:R-:W-:Y:S01]  /*6a50*/  LOP3.LUT P0, RZ, R0, 0xff, RZ, 0xc0, !PT ;  /* 0x000000ff00ff7812 */ /* 0x000fe2000780c0ff */
[----:B------:R-:W-:Y:S01]  /*6a60*/  UIMAD.WIDE.U32 UR4, UR38, -0x33333333, URZ ;  /* 0xcccccccd260478a5 */ /* 0x000fe2000f8e003f */
[----:B------:R-:W-:-:S03]  /*6a70*/  LOP3.LUT R103, R103, 0x1, RZ, 0x3c, !PT ;  /* 0x0000000167677812 */ /* 0x000fc600078e3cff */
[----:B------:R-:W-:-:S04]  /*6a80*/  USHF.R.U32.HI UR4, URZ, 0x2, UR5 ;  /* 0x000000023f047899 */ /* 0x000fc80008011605 */
[----:B------:R-:W-:-:S04]  /*6a90*/  UIMAD UR38, UR4, -0x5, UR38 ;  /* 0xfffffffb042678a4 */ /* 0x000fc8000f8e0226 */
[----:B------:R-:W-:Y:S08]  /*6aa0*/  @P0 BRA `(.L_x_162) ;  /* 0xffffffa800a40947 */ /* 0x000ff0000383ffff */
[----:B------:R-:W-:Y:S05]  /*6ab0*/  EXIT ;  /* 0x000000000000794d */ /* 0x000fea0003800000 */
.L_x_13:
[----:B------:R-:W-:-:S08]  /*6ac0*/  ISETP.NE.AND P0, PT, R14, RZ, PT ;  /* 0x000000ff0e00720c */ /* 0x000fd00003f05270 */
[----:B0-----:R-:W0:-:S00]  /*6ad0*/  USETMAXREG.DEALLOC.CTAPOOL 0x28 ;  /* 0x00000028000079c8 */ /* 0x001e0000080e0500 */
[----:B------:R-:W-:Y:S05]  /*6ae0*/  @P0 EXIT ;  /* 0x000000000000094d */ /* 0x000fea0003800000 */
[----:B0-----:R-:W-:Y:S01]  /*6af0*/  LOP3.LUT P0, RZ, R3, 0xff, RZ, 0xc0, !PT ;  /* 0x000000ff03ff7812 */ /* 0x001fe2000780c0ff */
[----:B------:R-:W-:Y:S02]  /*6b00*/  IMAD.MOV.U32 R3, RZ, RZ, 0x1 ;  /* 0x00000001ff037424 */ /* 0x000fe400078e00ff */
[----:B------:R-:W-:-:S10]  /*6b10*/  IMAD.MOV.U32 R8, RZ, RZ, RZ ;  /* 0x000000ffff087224 */ /* 0x000fd400078e00ff */
[----:B------:R-:W-:Y:S05]  /*6b20*/  @!P0 BRA `(.L_x_163) ;  /* 0x0000000c003c8947 */ /* 0x000fea0003800000 */
[----:B------:R-:W-:Y:S01]  /*6b30*/  LOP3.LUT P0, RZ, R4, 0x1f, RZ, 0xc0, !PT ;  /* 0x0000001f04ff7812 */ /* 0x000fe2000780c0ff */
[----:B------:R-:W-:Y:S01]  /*6b40*/  ULDC UR5, c[0x0][0x658] ;  /* 0x0001960000057ab9 */ /* 0x000fe20000000800 */
[----:B------:R-:W-:Y:S01]  /*6b50*/  UMOV UR6, 0xffffffff ;  /* 0xffffffff00067882 */ /* 0x000fe20000000000 */
[----:B------:R-:W-:Y:S01]  /*6b60*/  BSSY B0, `(.L_x_163) ;  /* 0x00000cb000007945 */ /* 0x000fe20003800000 */
[----:B------:R-:W-:Y:S01]  /*6b70*/  USHF.L.U32 UR6, UR6, UR5, URZ ;  /* 0x0000000506067299 */ /* 0x000fe2000800063f */
[C---:B------:R-:W-:Y:S01]  /*6b80*/  ISETP.NE.AND P2, PT, R5.reuse, RZ, PT ;  /* 0x000000ff0500720c */ /* 0x040fe20003f45270 */
[----:B------:R-:W-:Y:S01]  /*6b90*/  UMOV UR7, 0x1 ;  /* 0x0000000100077882 */ /* 0x000fe20000000000 */
[----:B------:R-:W-:Y:S01]  /*6ba0*/  ISETP.NE.OR P0, PT, R5, RZ, !P0 ;  /* 0x000000ff0500720c */ /* 0x000fe20004705670 */
[----:B------:R-:W-:Y:S01]  /*6bb0*/  IMAD.MOV.U32 R10, RZ, RZ, 0x1 ;  /* 0x00000001ff0a7424 */ /* 0x000fe200078e00ff */
[----:B------:R-:W-:Y:S01]  /*6bc0*/  LOP3.LUT R9, R23, 0x2, RZ, 0xfc, !PT ;  /* 0x0000000217097812 */ /* 0x000fe200078efcff */
[----:B------:R-:W-:Y:S01]  /*6bd0*/  IMAD.MOV.U32 R3, RZ, RZ, 0x1 ;  /* 0x00000001ff037424 */ /* 0x000fe200078e00ff */
[----:B------:R-:W-:Y:S01]  /*6be0*/  ULDC UR4, c[0x0][0x600] ;  /* 0x0001800000047ab9 */ /* 0x000fe20000000800 */
[----:B------:R-:W-:Y:S01]  /*6bf0*/  IMAD.MOV.U32 R8, RZ, RZ, RZ ;  /* 0x000000ffff087224 */ /* 0x000fe200078e00ff */
[----:B------:R-:W-:-:S02]  /*6c00*/  USHF.L.U32 UR13, UR7, UR5, URZ ;  /* 0x00000005070d7299 */ /* 0x000fc4000800063f */
[----:B------:R-:W-:Y:S02]  /*6c10*/  UIADD3 UR21, UR40, 0x1, URZ ;  /* 0x0000000128157890 */ /* 0x000fe4000fffe03f */
[----:B------:R-:W-:Y:S02]  /*6c20*/  UIADD3 UR4, UR4, -0x1, URZ ;  /* 0xffffffff04047890 */ /* 0x000fe4000fffe03f */
[----:B------:R-:W-:Y:S01]  /*6c30*/  ULOP3.LUT UR5, URZ, UR6, URZ, 0x33, !UPT ;  /* 0x000000063f057292 */ /* 0x000fe2000f8e333f */
[----:B------:R-:W-:-:S11]  /*6c40*/  ULDC.64 UR22, c[0x0][0x198] ;  /* 0x0000660000167ab9 */ /* 0x000fd60000000a00 */
.L_x_175:
[----:B------:R-:W-:-:S03]  /*6c50*/  UMOV UR6, 0xffffffff ;  /* 0xffffffff00067882 */ /* 0x000fc60000000000 */
[----:B------:R-:W-:Y:S05]  /*6c60*/  BRA.DIV UR6, `(.L_x_164) ;  /* 0x00000012062c7947 */ /* 0x000fea000b800000 */
[----:B------:R-:W-:-:S13]  /*6c70*/  ELECT P6, URZ, PT ;  /* 0x00000000003f782f */ /* 0x000fda00038c0000 */
.L_x_189:
[----:B------:R-:W0:Y:S01]  /*6c80*/  LDC R4, c[0x0][0x28c] ;  /* 0x0000a300ff047b82 */ /* 0x000e220000000800 */
[----:B------:R-:W-:Y:S01]  /*6c90*/  BSSY B1, `(.L_x_165) ;  /* 0x0000043000017945 */ /* 0x000fe20003800000 */
[----:B0-----:R-:W-:-:S13]  /*6ca0*/  ISETP.LT.OR P6, PT, R4, 0x1, !P6 ;  /* 0x000000010400780c */ /* 0x001fda00077c1670 */
[----:B------:R-:W-:Y:S05]  /*6cb0*/  @P6 BRA `(.L_x_166) ;  /* 0x0000000400006947 */ /* 0x000fea0003800000 */
[----:B------:R-:W-:Y:S02]  /*6cc0*/  IMAD.SHL.U32 R22, R22, 0x40, RZ ;  /* 0x0000004016167824 */ /* 0x000fe400078e00ff */
[----:B------:R-:W-:Y:S02]  /*6cd0*/  IMAD.SHL.U32 R18, R18, 0x80, RZ ;  /* 0x0000008012127824 */ /* 0x000fe400078e00ff */
[----:B------:R-:W-:Y:S02]  /*6ce0*/  IMAD.MOV.U32 R13, RZ, RZ, RZ ;  /* 0x000000ffff0d7224 */ /* 0x000fe400078e00ff */
[----:B------:R-:W-:Y:S02]  /*6cf0*/  IMAD.U32 R14, RZ, RZ, UR21 ;  /* 0x00000015ff0e7e24 */ /* 0x000fe4000f8e00ff */
[----:B------:R-:W-:Y:S02]  /*6d00*/  IMAD.MOV.U32 R4, RZ, RZ, R3 ;  /* 0x000000ffff047224 */ /* 0x000fe400078e0003 */
[----:B------:R-:W-:-:S07]  /*6d10*/  IMAD.MOV.U32 R5, RZ, RZ, R8 ;  /* 0x000000ffff057224 */ /* 0x000fce00078e0008 */
.L_x_170:
[----:B------:R-:W0:Y:S01]  /*6d20*/  S2R R7, SR_CgaCtaId ;  /* 0x0000000000077919 */ /* 0x000e220000008800 */
[----:B------:R-:W-:-:S04]  /*6d30*/  MOV R6, 0x400 ;  /* 0x0000040000067802 */ /* 0x000fc80000000f00 */
[----:B0-----:R-:W-:Y:S02]  /*6d40*/  LEA R12, R7, R6, 0x18 ;  /* 0x00000006070c7211 */ /* 0x001fe400078ec0ff */
[----:B------:R-:W-:Y:S01]  /*6d50*/  SHF.L.U32 R6, R4, 0x1f, RZ ;  /* 0x0000001f04067819 */ /* 0x000fe200000006ff */
[----:B------:R-:W0:Y:S02]  /*6d60*/  @!P2 LDC R7, c[0x0][0x500] ;  /* 0x00014000ff07ab82 */ /* 0x000e240000000800 */
[----:B------:R-:W-:-:S04]  /*6d70*/  IMAD R11, R5, 0x8, R12 ;  /* 0x00000008050b7824 */ /* 0x000fc800078e020c */
[----:B------:R-:W1:Y:S02]  /*6d80*/  SYNCS.PHASECHK.TRANS64.TRYWAIT P1, [R11+URZ+0x28], R6 ;  /* 0x000028060b0075a7 */ /* 0x000e64000802017f */
[----:B-1----:R-:W-:Y:S05]  /*6d90*/  @!P1 BRA `(.L_x_167) ;  /* 0x0000001000009947 */ /* 0x002fea0003800000 */
.L_x_190:
[----:B-1----:R-:W-:Y:S01]  /*6da0*/  PRMT R6, R9, 0x9910, RZ ;  /* 0x0000991009067816 */ /* 0x002fe200000000ff */
[----:B0-----:R0:W-:Y:S03]  /*6db0*/  @!P2 SYNCS.ARRIVE.TRANS64 RZ, [R11+URZ], R7 ;  /* 0x000000070bffa9a7 */ /* 0x0011e6000800003f */
[----:B------:R-:W-:-:S13]  /*6dc0*/  ISETP.NE.AND P1, PT, R6, 0x2, PT ;  /* 0x000000020600780c */ /* 0x000fda0003f25270 */
[----:B0-----:R-:W-:Y:S05]  /*6dd0*/  @P1 BRA `(.L_x_168) ;  /* 0x0000000000041947 */ /* 0x001fea0003800000 */
[----:B------:R-:W-:Y:S01]  /*6de0*/  BPT.TRAP 0x1 ;  /* 0x000000040000795c */ /* 0x000fe20000300000 */
.L_x_168:
[----:B------:R-:W-:Y:S05]  /*6df0*/  @P0 BRA `(.L_x_169) ;  /* 0x0000000000040947 */ /* 0x000fea0003800000 */
[----:B------:R-:W-:Y:S01]  /*6e00*/  BPT.TRAP 0x1 ;  /* 0x000000040000795c */ /* 0x000fe20000300000 */
.L_x_169:
[--C-:B------:R-:W-:Y:S01]  /*6e10*/  IMAD R6, R5, 0x4000, R12.reuse ;  /* 0x0000400005067824 */ /* 0x100fe200078e020c */
[----:B------:R-:W-:Y:S01]  /*6e20*/  R2UR UR34, R13 ;  /* 0x000000000d2272ca */ /* 0x000fe200000e0000 */
[----:B------:R-:W-:Y:S01]  /*6e30*/  IMAD R12, R5, 0x8000, R12 ;  /* 0x00008000050c7824 */ /* 0x000fe200078e020c */
[----:B------:R-:W-:Y:S01]  /*6e40*/  R2UR UR33, R11 ;  /* 0x000000000b2172ca */ /* 0x000fe200000e0000 */
[----:B------:R-:W-:Y:S01]  /*6e50*/  VIADD R14, R14, 0xffffffff ;  /* 0xffffffff0e0e7836 */ /* 0x000fe20000000000 */
[----:B------:R-:W-:Y:S01]  /*6e60*/  R2UR UR24, R6 ;  /* 0x00000000061872ca */ /* 0x000fe200000e0000 */
[----:B------:R-:W-:Y:S01]  /*6e70*/  UIADD3 UR6, UP0, UR22, 0xf0, URZ ;  /* 0x000000f016067890 */ /* 0x000fe2000ff1e03f */
[----:B------:R-:W-:Y:S01]  /*6e80*/  R2UR UR8, R12 ;  /* 0x000000000c0872ca */ /* 0x000fe200000e0000 */
[----:B------:R-:W-:Y:S01]  /*6e90*/  UIADD3 UR30, UP1, UR22, 0x1f0, URZ ;  /* 0x000001f0161e7890 */ /* 0x000fe2000ff3e03f */
[----:B------:R-:W-:Y:S01]  /*6ea0*/  R2UR UR36, R19 ;  /* 0x00000000132472ca */ /* 0x000fe200000e0000 */
[----:B------:R-:W-:Y:S01]  /*6eb0*/  UIADD3.X UR7, URZ, UR23, URZ, UP0, !UPT ;  /* 0x000000173f077290 */ /* 0x000fe200087fe43f */
[----:B------:R-:W-:Y:S01]  /*6ec0*/  R2UR UR35, R22 ;  /* 0x00000000162372ca */ /* 0x000fe200000e0000 */
[----:B------:R-:W-:Y:S01]  /*6ed0*/  UIADD3.X UR31, URZ, UR23, URZ, UP1, !UPT ;  /* 0x000000173f1f7290 */ /* 0x000fe20008ffe43f */
[----:B------:R-:W-:Y:S01]  /*6ee0*/  R2UR UR19, R18 ;  /* 0x00000000121372ca */ /* 0x000fe200000e0000 */
[----:B------:R-:W-:Y:S01]  /*6ef0*/  UIADD3 UR26, UR34, 0x20, URZ ;  /* 0x00000020221a7890 */ /* 0x000fe2000fffe03f */
[----:B------:R-:W-:Y:S01]  /*6f00*/  ISETP.GT.AND P3, PT, R14, 0x1, PT ;  /* 0x000000010e00780c */ /* 0x000fe20003f64270 */
[----:B------:R-:W-:Y:S01]  /*6f10*/  VIADD R5, R5, 0x1 ;  /* 0x0000000105057836 */ /* 0x000fe20000000000 */
[----:B------:R-:W-:Y:S01]  /*6f20*/  UMOV UR14, 0x0 ;  /* 0x00000000000e7882 */ /* 0x000fe20000000000 */
[----:B------:R-:W-:Y:S01]  /*6f30*/  UIADD3 UR32, UR24, 0x180, URZ ;  /* 0x0000018018207890 */ /* 0x000fe2000fffe03f */
[----:B------:R-:W-:Y:S01]  /*6f40*/  VIADD R13, R13, 0x40 ;  /* 0x000000400d0d7836 */ /* 0x000fe20000000000 */
[----:B------:R-:W-:Y:S01]  /*6f50*/  UIADD3 UR24, UR24, 0x2180, URZ ;  /* 0x0000218018187890 */ /* 0x000fe2000fffe03f */
[----:B------:R-:W-:Y:S01]  /*6f60*/  ISETP.NE.AND P1, PT, R5, 0x5, PT ;  /* 0x000000050500780c */ /* 0x000fe20003f25270 */
[----:B------:R-:W-:-:S02]  /*6f70*/  UIADD3 UR16, UR8, 0x14180, URZ ;  /* 0x0001418008107890 */ /* 0x000fc4000fffe03f */
[----:B------:R-:W-:Y:S01]  /*6f80*/  UIADD3 UR8, UR8, 0x18180, URZ ;  /* 0x0001818008087890 */ /* 0x000fe2000fffe03f */
[----:B------:R-:W-:Y:S01]  /*6f90*/  SEL R7, RZ, 0x1, P1 ;  /* 0x00000001ff077807 */ /* 0x000fe20000800000 */
[----:B------:R-:W-:Y:S01]  /*6fa0*/  UMOV UR15, 0x10000000 ;  /* 0x10000000000f7882 */ /* 0x000fe20000000000 */
[----:B------:R-:W-:Y:S01]  /*6fb0*/  UMOV UR25, UR33 ;  /* 0x0000002100197c82 */ /* 0x000fe20008000000 */
[----:B------:R-:W-:Y:S01]  /*6fc0*/  UMOV UR28, UR36 ;  /* 0x00000024001c7c82 */ /* 0x000fe20008000000 */
[----:B------:R-:W-:Y:S01]  /*6fd0*/  UMOV UR27, UR35 ;  /* 0x00000023001b7c82 */ /* 0x000fe20008000000 */
[----:B------:R-:W-:Y:S01]  /*6fe0*/  UMOV UR17, UR33 ;  /* 0x0000002100117c82 */ /* 0x000fe20008000000 */
[----:B------:R-:W-:Y:S01]  /*6ff0*/  UMOV UR18, UR34 ;  /* 0x0000002200127c82 */ /* 0x000fe20008000000 */
[----:B------:R-:W-:Y:S01]  /*7000*/  UMOV UR20, UR36 ;  /* 0x0000002400147c82 */ /* 0x000fe20008000000 */
[----:B------:R0:W-:Y:S01]  /*7010*/  UTMALDG.3D [UR32], [UR6], desc[UR14] ;  /* 0x00000e20060075b4 */ /* 0x0001e20008011000 */
[----:B------:R-:W-:Y:S01]  /*7020*/  UMOV UR9, UR33 ;  /* 0x0000002100097c82 */ /* 0x000fe20008000000 */
[----:B------:R-:W-:Y:S01]  /*7030*/  UMOV UR11, UR19 ;  /* 0x00000013000b7c82 */ /* 0x000fe20008000000 */
[----:B------:R-:W-:Y:S01]  /*7040*/  UMOV UR12, UR36 ;  /* 0x00000024000c7c82 */ /* 0x000fe20008000000 */
[----:B------:R-:W-:Y:S01]  /*7050*/  UMOV UR10, UR26 ;  /* 0x0000001a000a7c82 */ /* 0x000fe20008000000 */
[----:B------:R-:W-:-:S02]  /*7060*/  LOP3.LUT R4, R4, R7, RZ, 0x3c, !PT ;  /* 0x0000000704047212 */ /* 0x000fc400078e3cff */
[----:B------:R-:W-:Y:S01]  /*7070*/  SEL R5, R5, RZ, P1 ;  /* 0x000000ff05057207 */ /* 0x000fe20000800000 */
[----:B------:R0:W-:Y:S01]  /*7080*/  UTMALDG.3D [UR24], [UR6], desc[UR14] ;  /* 0x00000e18060075b4 */ /* 0x0001e20008011000 */
[----:B------:R0:W-:Y:S01]  /*7090*/  UTMALDG.3D [UR16], [UR30], desc[UR14] ;  /* 0x00000e101e0075b4 */ /* 0x0001e20008011000 */
[----:B------:R0:W-:Y:S02]  /*70a0*/  UTMALDG.3D [UR8], [UR30], desc[UR14] ;  /* 0x00000e081e0075b4 */ /* 0x0001e40008011000 */
[----:B0-----:R-:W-:Y:S05]  /*70b0*/  @P3 BRA `(.L_x_170) ;  /* 0xfffffffc00183947 */ /* 0x001fea000383ffff */
.L_x_166:
[----:B------:R-:W-:Y:S05]  /*70c0*/  BSYNC B1 ;  /* 0x0000000000017941 */ /* 0x000fea0003800000 */
.L_x_165:
[----:B------:R-:W2:Y:S01]  /*70d0*/  LDL.64 R20, [R1] ;  /* 0x0000000001147983 */ /* 0x000ea20000100a00 */
[----:B------:R-:W-:Y:S01]  /*70e0*/  LOP3.LUT P4, RZ, R10, 0xff, RZ, 0xc0, !PT ;  /* 0x000000ff0aff7812 */ /* 0x000fe2000788c0ff */
[----:B------:R-:W-:Y:S01]  /*70f0*/  VIADD R7, R8, UR40 ;  /* 0x0000002808077c36 */ /* 0x000fe20008000000 */
[----:B------:R-:W-:Y:S01]  /*7100*/  ULDC.64 UR6, c[0x0][0x650] ;  /* 0x0001940000067ab9 */ /* 0x000fe20000000a00 */
[----:B------:R-:W-:Y:S01]  /*7110*/  IMAD.U32 R8, RZ, RZ, UR40 ;  /* 0x00000028ff087e24 */ /* 0x000fe2000f8e00ff */
[----:B------:R-:W-:Y:S01]  /*7120*/  UISETP.GE.U32.AND UP0, UPT, UR40, 0x5, UPT ;  /* 0x000000052800788c */ /* 0x000fe2000bf06070 */
[----:B------:R-:W-:Y:S01]  /*7130*/  BSSY B1, `(.L_x_171) ;  /* 0x000006b000017945 */ /* 0x000fe20003800000 */
[----:B------:R-:W-:Y:S01]  /*7140*/  ISETP.GT.U32.AND P1, PT, R7, 0x4, PT ;  /* 0x000000040700780c */ /* 0x000fe20003f24070 */
[----:B------:R-:W-:Y:S01]  /*7150*/  IMAD.MOV.U32 R22, RZ, RZ, -0x1 ;  /* 0xffffffffff167424 */ /* 0x000fe200078e00ff */
[----:B------:R-:W-:Y:S01]  /*7160*/  PRMT R10, RZ, 0x7610, R10 ;  /* 0x00007610ff0a7816 */ /* 0x000fe2000000000a */
[----:B------:R-:W-:Y:S01]  /*7170*/  IMAD.MOV.U32 R18, RZ, RZ, -0x1 ;  /* 0xffffffffff127424 */ /* 0x000fe200078e00ff */
[----:B------:R-:W-:Y:S01]  /*7180*/  ISETP.LT.U32.AND P1, PT, R8, 0x5, P1 ;  /* 0x000000050800780c */ /* 0x000fe20000f21070 */
[----:B------:R-:W-:Y:S01]  /*7190*/  IMAD.MOV.U32 R19, RZ, RZ, -0x1 ;  /* 0xffffffffff137424 */ /* 0x000fe200078e00ff */
[----:B------:R-:W-:Y:S01]  /*71a0*/  PLOP3.LUT P3, PT, PT, PT, UP0, 0x80, 0x0 ;  /* 0x000000000000781c */ /* 0x000fe20003f6f008 */
[----:B------:R-:W0:Y:S01]  /*71b0*/  @P4 S2R R5, SR_CgaCtaId ;  /* 0x0000000000054919 */ /* 0x000e220000008800 */
[----:B------:R-:W-:-:S04]  /*71c0*/  @P4 MOV R4, 0x400 ;  /* 0x0000040000044802 */ /* 0x000fc80000000f00 */
[----:B0-----:R-:W-:Y:S01]  /*71d0*/  @P4 LEA R6, R5, R4, 0x18 ;  /* 0x0000000405064211 */ /* 0x001fe200078ec0ff */
[----:B------:R-:W-:Y:S01]  /*71e0*/  IMAD.WIDE.U32 R4, R7, -0x33333333, RZ ;  /* 0xcccccccd07047825 */ /* 0x000fe200078e00ff */
[----:B------:R-:W-:Y:S02]  /*71f0*/  SEL R4, RZ, 0x1, !P1 ;  /* 0x00000001ff047807 */ /* 0x000fe40004800000 */
[----:B------:R0:W-:Y:S02]  /*7200*/  @P4 SYNCS.ARRIVE.TRANS64.A1T0 RZ, [R6+URZ+0x88], RZ ;  /* 0x000088ff06ff49a7 */ /* 0x0001e4000810003f */
[----:B------:R-:W-:Y:S02]  /*7210*/  LOP3.LUT R3, R3, R4, RZ, 0x3c, !PT ;  /* 0x0000000403037212 */ /* 0x000fe400078e3cff */
[----:B------:R-:W-:Y:S02]  /*7220*/  PRMT R4, RZ, 0x7610, R4 ;  /* 0x00007610ff047816 */ /* 0x000fe40000000004 */
[----:B0-----:R-:W-:-:S04]  /*7230*/  SHF.R.U32.HI R6, RZ, 0x2, R5 ;  /* 0x00000002ff067819 */ /* 0x001fc80000011605 */
[----:B------:R-:W-:Y:S01]  /*7240*/  @P3 LOP3.LUT R3, R3, 0x1, R6, 0x78, !PT ;  /* 0x0000000103033812 */ /* 0x000fe200078e7806 */
[----:B------:R-:W-:Y:S01]  /*7250*/  IMAD R8, R6, -0x5, R7 ;  /* 0xfffffffb06087824 */ /* 0x000fe200078e0207 */
[----:B--2---:R-:W-:-:S04]  /*7260*/  IADD3 R16, P4, R16, R20, RZ ;  /* 0x0000001410107210 */ /* 0x004fc80007f9e0ff */
[----:B------:R-:W-:Y:S01]  /*7270*/  ISETP.GE.U32.AND P1, PT, R16, UR6, PT ;  /* 0x0000000610007c0c */ /* 0x000fe2000bf26070 */
[----:B------:R-:W-:-:S05]  /*7280*/  IMAD.X R17, R17, 0x1, R0, P4 ;  /* 0x0000000111117824 */ /* 0x000fca00020e0600 */
[----:B------:R-:W-:-:S13]  /*7290*/  ISETP.GE.U32.AND.EX P1, PT, R17, UR7, PT, P1 ;  /* 0x0000000711007c0c */ /* 0x000fda000bf26110 */
[----:B------:R-:W-:Y:S05]  /*72a0*/  @P1 BRA `(.L_x_172) ;  /* 0x00000004004c1947 */ /* 0x000fea0003800000 */
[----:B------:R-:W0:Y:S01]  /*72b0*/  S2R R12, SR_CTAID.X ;  /* 0x00000000000c7919 */ /* 0x000e220000002500 */
[----:B------:R-:W-:Y:S01]  /*72c0*/  ULDC.64 UR6, c[0x0][0x628] ;  /* 0x00018a0000067ab9 */ /* 0x000fe20000000a00 */
[----:B------:R-:W1:Y:S01]  /*72d0*/  LDC R13, c[0x0][0x144] ;  /* 0x00005100ff0d7b82 */ /* 0x000e620000000800 */
[----:B------:R-:W-:Y:S01]  /*72e0*/  ISETP.NE.U32.AND P1, PT, RZ, UR6, PT ;  /* 0x00000006ff007c0c */ /* 0x000fe2000bf25070 */
[----:B------:R-:W2:Y:S01]  /*72f0*/  S2R R11, SR_CTAID.Y ;  /* 0x00000000000b7919 */ /* 0x000ea20000002600 */
[----:B------:R-:W-:Y:S01]  /*7300*/  ULDC UR8, c[0x0][0x150] ;  /* 0x0000540000087ab9 */ /* 0x000fe20000000800 */
[----:B------:R-:W-:Y:S01]  /*7310*/  ULDC UR9, c[0x0][0x630] ;  /* 0x00018c0000097ab9 */ /* 0x000fe20000000800 */
[----:B------:R-:W-:Y:S01]  /*7320*/  ISETP.NE.AND.EX P1, PT, RZ, UR7, PT, P1 ;  /* 0x00000007ff007c0c */ /* 0x000fe2000bf25310 */
[----:B------:R-:W-:Y:S01]  /*7330*/  IMAD.MOV.U32 R4, RZ, RZ, R16 ;  /* 0x000000ffff047224 */ /* 0x000fe200078e0010 */
[----:B0-----:R-:W-:-:S05]  /*7340*/  I2FP.F32.U32 R5, R12 ;  /* 0x0000000c00057245 */ /* 0x001fca0000201000 */
[----:B------:R-:W-:Y:S01]  /*7350*/  FMUL R14, R5, UR8 ;  /* 0x00000008050e7c20 */ /* 0x000fe20008400000 */
[----:B------:R-:W-:-:S05]  /*7360*/  IMAD.MOV.U32 R5, RZ, RZ, R17 ;  /* 0x000000ffff057224 */ /* 0x000fca00078e0011 */
[----:B--2---:R-:W-:Y:S05]  /*7370*/  @!P1 BRA `(.L_x_173) ;  /* 0x0000000000289947 */ /* 0x004fea0003800000 */
[----:B------:R-:W-:Y:S02]  /*7380*/  ULDC UR8, c[0x0][0x634] ;  /* 0x00018d0000087ab9 */ /* 0x000fe40000000800 */
[----:B------:R-:W-:-:S05]  /*7390*/  IADD3 R5, P1, R16, UR8, RZ ;  /* 0x0000000810057c10 */ /* 0x000fca000ff3e0ff */
[----:B------:R-:W-:-:S04]  /*73a0*/  IMAD.X R15, RZ, RZ, R17, P1 ;  /* 0x000000ffff0f7224 */ /* 0x000fc800008e0611 */
[----:B------:R-:W-:-:S04]  /*73b0*/  IMAD.WIDE.U32 R6, R15, UR6, RZ ;  /* 0x000000060f067c25 */ /* 0x000fc8000f8e00ff */
[----:B------:R-:W-:-:S04]  /*73c0*/  IMAD.WIDE.U32 R6, P1, R5, UR7, R6 ;  /* 0x0000000705067c25 */ /* 0x000fc8000f820006 */
[----:B------:R-:W-:-:S04]  /*73d0*/  IMAD.WIDE.U32 R4, R5, UR6, RZ ;  /* 0x0000000605047c25 */ /* 0x000fc8000f8e00ff */
[----:B------:R-:W-:Y:S01]  /*73e0*/  IMAD.MOV.U32 R4, RZ, RZ, R7 ;  /* 0x000000ffff047224 */ /* 0x000fe200078e0007 */
[----:B------:R-:W-:Y:S01]  /*73f0*/  IADD3 RZ, P3, R5, R6, RZ ;  /* 0x0000000605ff7210 */ /* 0x000fe20007f7e0ff */
[----:B------:R-:W-:-:S04]  /*7400*/  IMAD.X R5, RZ, RZ, RZ, P1 ;  /* 0x000000ffff057224 */ /* 0x000fc800008e06ff */
[----:B------:R-:W-:-:S08]  /*7410*/  IMAD.WIDE.U32.X R4, R15, UR7, R4, P3 ;  /* 0x000000070f047c25 */ /* 0x000fd000098e0404 */
.L_x_173:
[--C-:B------:R-:W-:Y:S01]  /*7420*/  SHF.R.U64 R19, R4, UR9, R5.reuse ;  /* 0x0000000904137c19 */ /* 0x100fe20008001205 */
[----:B------:R-:W0:Y:S01]  /*7430*/  F2I.U32.TRUNC.NTZ R14, R14 ;  /* 0x0000000e000e7305 */ /* 0x000e22000020f000 */
[----:B------:R-:W-:Y:S01]  /*7440*/  SHF.R.U32.HI R4, RZ, UR9, R5 ;  /* 0x00000009ff047c19 */ /* 0x000fe20008011605 */
[----:B------:R-:W-:Y:S01]  /*7450*/  ULDC.64 UR6, c[0x0][0x620] ;  /* 0x0001880000067ab9 */ /* 0x000fe20000000a00 */
[----:B------:R-:W-:Y:S01]  /*7460*/  IADD3 R7, P1, RZ, -R19, RZ ;  /* 0x80000013ff077210 */ /* 0x000fe20007f3e0ff */
[----:B------:R-:W-:Y:S01]  /*7470*/  ULDC.64 UR8, c[0x0][0x640] ;  /* 0x0001900000087ab9 */ /* 0x000fe20000000a00 */
[----:B------:R-:W2:Y:S03]  /*7480*/  LDC R18, c[0x0][0x148] ;  /* 0x00005200ff127b82 */ /* 0x000ea60000000800 */
[----:B------:R-:W-:Y:S01]  /*7490*/  IMAD.X R4, RZ, RZ, ~R4, P1 ;  /* 0x000000ffff047224 */ /* 0x000fe200008e0e04 */
[----:B------:R-:W-:-:S03]  /*74a0*/  ISETP.NE.U32.AND P1, PT, RZ, UR8, PT ;  /* 0x00000008ff007c0c */ /* 0x000fc6000bf25070 */
[----:B------:R-:W-:Y:S01]  /*74b0*/  IMAD R6, R4, UR6, RZ ;  /* 0x0000000604067c24 */ /* 0x000fe2000f8e02ff */
[----:B------:R-:W-:Y:S01]  /*74c0*/  ISETP.NE.AND.EX P1, PT, RZ, UR9, PT, P1 ;  /* 0x00000009ff007c0c */ /* 0x000fe2000bf25310 */
[----:B------:R-:W-:Y:S01]  /*74d0*/  IMAD.WIDE.U32 R4, R7, UR6, R16 ;  /* 0x0000000607047c25 */ /* 0x000fe2000f8e0010 */
[----:B------:R-:W-:-:S03]  /*74e0*/  ULDC UR6, c[0x0][0x618] ;  /* 0x0001860000067ab9 */ /* 0x000fc60000000800 */
[----:B------:R-:W-:Y:S01]  /*74f0*/  IMAD R7, R7, UR7, R6 ;  /* 0x0000000707077c24 */ /* 0x000fe2000f8e0206 */
[----:B------:R-:W-:Y:S01]  /*7500*/  ULDC UR7, c[0x0][0x154] ;  /* 0x0000550000077ab9 */ /* 0x000fe20000000800 */
[----:B0-----:R-:W-:Y:S02]  /*7510*/  IMAD.MOV R6, RZ, RZ, -R14 ;  /* 0x000000ffff067224 */ /* 0x001fe400078e0a0e */
[----:B------:R-:W-:Y:S02]  /*7520*/  IMAD.IADD R5, R5, 0x1, R7 ;  /* 0x0000000105057824 */ /* 0x000fe400078e0207 */
[----:B-1----:R-:W-:Y:S01]  /*7530*/  IMAD R12, R13, R6, R12 ;  /* 0x000000060d0c7224 */ /* 0x002fe200078e020c */
[----:B------:R-:W-:Y:S02]  /*7540*/  I2FP.F32.U32 R6, R11 ;  /* 0x0000000b00067245 */ /* 0x000fe40000201000 */
[--C-:B------:R-:W-:Y:S02]  /*7550*/  SHF.R.U64 R13, R4, UR6, R5.reuse ;  /* 0x00000006040d7c19 */ /* 0x100fe40008001205 */
[----:B------:R-:W-:Y:S01]  /*7560*/  SHF.R.U32.HI R4, RZ, UR6, R5 ;  /* 0x00000006ff047c19 */ /* 0x000fe20008011605 */
[----:B------:R-:W-:Y:S01]  /*7570*/  FMUL R6, R6, UR7 ;  /* 0x0000000706067c20 */ /* 0x000fe20008400000 */
[----:B------:R-:W-:-:S02]  /*7580*/  ULDC UR6, c[0x0][0x608] ;  /* 0x0001820000067ab9 */ /* 0x000fc40000000800 */
[--C-:B------:R-:W-:Y:S01]  /*7590*/  SHF.R.U64 R15, R13, UR6, R4.reuse ;  /* 0x000000060d0f7c19 */ /* 0x100fe20008001204 */
[----:B------:R0:W1:Y:S01]  /*75a0*/  F2I.U32.TRUNC.NTZ R20, R6 ;  /* 0x0000000600147305 */ /* 0x000062000020f000 */
[----:B------:R-:W-:Y:S01]  /*75b0*/  SHF.R.U32.HI R4, RZ, UR6, R4 ;  /* 0x00000006ff047c19 */ /* 0x000fe20008011604 */
[----:B------:R-:W-:-:S03]  /*75c0*/  ULDC UR6, c[0x0][0x658] ;  /* 0x0001960000067ab9 */ /* 0x000fc60000000800 */
[--C-:B------:R-:W-:Y:S02]  /*75d0*/  SHF.R.U64 R14, R15, UR6, R4.reuse ;  /* 0x000000060f0e7c19 */ /* 0x100fe40008001204 */
[----:B------:R-:W-:-:S03]  /*75e0*/  SHF.R.U32.HI R21, RZ, UR6, R4 ;  /* 0x00000006ff157c19 */ /* 0x000fc60008011604 */
[----:B------:R-:W-:Y:S02]  /*75f0*/  IMAD.MOV.U32 R4, RZ, RZ, R14 ;  /* 0x000000ffff047224 */ /* 0x000fe400078e000e */
[----:B------:R-:W-:Y:S01]  /*7600*/  IMAD.MOV.U32 R5, RZ, RZ, R21 ;  /* 0x000000ffff057224 */ /* 0x000fe200078e0015 */
[----:B0-----:R-:W-:Y:S06]  /*7610*/  @!P1 BRA `(.L_x_174) ;  /* 0x0000000000289947 */ /* 0x001fec0003800000 */
        /* <DEDUP_REMOVED lines=10> */
.L_x_174:
[----:B------:R-:W-:Y:S01]  /*76c0*/  ISETP.NE.AND P1, PT, R2, 0x1, PT ;  /* 0x000000010200780c */ /* 0x000fe20003f25270 */
[----:B------:R-:W-:Y:S01]  /*76d0*/  ULDC UR6, c[0x0][0x648] ;  /* 0x0001920000067ab9 */ /* 0x000fe20000000800 */
[----:B------:R-:W-:Y:S01]  /*76e0*/  LOP3.LUT R15, R15, UR5, RZ, 0xc0, !PT ;  /* 0x000000050f0f7c12 */ /* 0x000fe2000f8ec0ff */
[----:B-1----:R-:W-:Y:S01]  /*76f0*/  IMAD.MOV R20, RZ, RZ, -R20 ;  /* 0x000000ffff147224 */ /* 0x002fe200078e0a14 */
[----:B------:R-:W-:Y:S01]  /*7700*/  SHF.R.U64 R4, R4, UR6, R5 ;  /* 0x0000000604047c19 */ /* 0x000fe20008001205 */
[----:B------:R-:W-:Y:S01]  /*7710*/  ULDC UR6, c[0x0][0x638] ;  /* 0x00018e0000067ab9 */ /* 0x000fe20000000800 */
[----:B------:R-:W-:Y:S01]  /*7720*/  LOP3.LUT R13, R13, UR4, RZ, 0xc0, !PT ;  /* 0x000000040d0d7c12 */ /* 0x000fe2000f8ec0ff */
[----:B------:R-:W-:Y:S02]  /*7730*/  ULDC UR7, c[0x0][0x610] ;  /* 0x0001840000077ab9 */ /* 0x000fe40000000800 */
[----:B------:R-:W-:Y:S02]  /*7740*/  IMAD.MOV R5, RZ, RZ, -R4 ;  /* 0x000000ffff057224 */ /* 0x000fe400078e0a04 */
[----:B------:R-:W-:-:S02]  /*7750*/  IMAD R15, R4, UR13, R15 ;  /* 0x0000000d040f7c24 */ /* 0x000fc4000f8e020f */
[----:B--2---:R-:W-:Y:S02]  /*7760*/  @P1 IMAD R12, R18, R20, R11 ;  /* 0x00000014120c1224 */ /* 0x004fe400078e020b */
[----:B------:R-:W-:Y:S01]  /*7770*/  IMAD R14, R5, UR6, R14 ;  /* 0x00000006050e7c24 */ /* 0x000fe2000f8e020e */
[----:B------:R-:W-:Y:S01]  /*7780*/  ULDC UR6, c[0x0][0x600] ;  /* 0x0001800000067ab9 */ /* 0x000fe20000000800 */
[----:B------:R-:W-:Y:S02]  /*7790*/  IMAD R12, R15, UR7, R12 ;  /* 0x000000070f0c7c24 */ /* 0x000fe4000f8e020c */
[----:B------:R-:W-:Y:S02]  /*77a0*/  IMAD R5, R14, UR6, R13 ;  /* 0x000000060e057c24 */ /* 0x000fe4000f8e020d */
[----:B------:R-:W-:-:S03]  /*77b0*/  IMAD.MOV.U32 R4, RZ, RZ, 0x1 ;  /* 0x00000001ff047424 */ /* 0x000fc600078e00ff */
[----:B------:R-:W-:Y:S02]  /*77c0*/  SEL R18, R5, R12, !P1 ;  /* 0x0000000c05127207 */ /* 0x000fe40004800000 */
[----:B------:R-:W-:-:S07]  /*77d0*/  SEL R22, R12, R5, !P1 ;  /* 0x000000050c167207 */ /* 0x000fce0004800000 */
.L_x_172:
[----:B------:R-:W-:Y:S05]  /*77e0*/  BSYNC B1 ;  /* 0x0000000000017941 */ /* 0x000fea0003800000 */
.L_x_171:
[----:B------:R-:W-:-:S13]  /*77f0*/  LOP3.LUT P1, RZ, R4, 0xff, RZ, 0xc0, !PT ;  /* 0x000000ff04ff7812 */ /* 0x000fda000782c0ff */
[----:B------:R-:W-:Y:S05]  /*7800*/  @P1 BRA `(.L_x_175) ;  /* 0xfffffff400101947 */ /* 0x000fea000383ffff */
[----:B------:R-:W-:Y:S05]  /*7810*/  BSYNC B0 ;  /* 0x0000000000007941 */ /* 0x000fea0003800000 */
.L_x_163:
[----:B------:R-:W-:-:S03]  /*7820*/  UMOV UR6, 0xffffffff ;  /* 0xffffffff00067882 */ /* 0x000fc60000000000 */
[----:B------:R-:W-:Y:S05]  /*7830*/  BRA.DIV UR6, `(.L_x_176) ;  /* 0x00000006066c7947 */ /* 0x000fea000b800000 */
[----:B------:R-:W-:-:S13]  /*7840*/  ELECT P6, URZ, PT ;  /* 0x00000000003f782f */ /* 0x000fda00038c0000 */
.L_x_193:
[----:B------:R-:W-:Y:S04]  /*7850*/  BSSY B0, `(.L_x_177) ;  /* 0x0000034000007945 */ /* 0x000fe80003800000 */
[----:B------:R-:W-:Y:S05]  /*7860*/  @!P6 BRA `(.L_x_178) ;  /* 0x0000000000c8e947 */ /* 0x000fea0003800000 */
[----:B------:R-:W-:-:S04]  /*7870*/  LOP3.LUT R23, R23, 0x2, RZ, 0xfc, !PT ;  /* 0x0000000217177812 */ /* 0x000fc800078efcff */
[----:B------:R-:W-:-:S13]  /*7880*/  ISETP.NE.AND P0, PT, R23, 0x3, PT ;  /* 0x000000031700780c */ /* 0x000fda0003f05270 */
[----:B------:R-:W-:Y:S05]  /*7890*/  @!P0 BRA `(.L_x_179) ;  /* 0x0000000000048947 */ /* 0x000fea0003800000 */
[----:B------:R-:W-:Y:S01]  /*78a0*/  BPT.TRAP 0x1 ;  /* 0x000000040000795c */ /* 0x000fe20000300000 */
.L_x_179:
[----:B------:R-:W0:Y:S01]  /*78b0*/  S2R R5, SR_CgaCtaId ;  /* 0x0000000000057919 */ /* 0x000e220000008800 */
[----:B------:R-:W-:Y:S02]  /*78c0*/  MOV R0, 0x400 ;  /* 0x0000040000007802 */ /* 0x000fe40000000f00 */
[----:B------:R-:W-:Y:S02]  /*78d0*/  SHF.L.U32 R2, R3, 0x1f, RZ ;  /* 0x0000001f03027819 */ /* 0x000fe400000006ff */
[----:B0-----:R-:W-:-:S05]  /*78e0*/  LEA R5, R5, R0, 0x18 ;  /* 0x0000000005057211 */ /* 0x001fca00078ec0ff */
[----:B------:R-:W-:-:S04]  /*78f0*/  VIADD R5, R5, 0x28 ;  /* 0x0000002805057836 */ /* 0x000fc80000000000 */
[C---:B------:R-:W-:Y:S02]  /*7900*/  IMAD R7, R8.reuse, 0x8, R5 ;  /* 0x0000000808077824 */ /* 0x040fe400078e0205 */
[----:B------:R-:W-:Y:S02]  /*7910*/  VIADD R8, R8, 0x1 ;  /* 0x0000000108087836 */ /* 0x000fe40000000000 */
[----:B------:R-:W0:Y:S03]  /*7920*/  SYNCS.PHASECHK.TRANS64.TRYWAIT P0, [R7+URZ], R2 ;  /* 0x00000002070075a7 */ /* 0x000e26000800017f */
[----:B------:R-:W-:-:S04]  /*7930*/  ISETP.NE.AND P1, PT, R8, 0x5, PT ;  /* 0x000000050800780c */ /* 0x000fc80003f25270 */
[----:B------:R-:W-:Y:S02]  /*7940*/  SEL R0, RZ, 0x1, P1 ;  /* 0x00000001ff007807 */ /* 0x000fe40000800000 */
[----:B------:R-:W-:Y:S02]  /*7950*/  SEL R8, R8, RZ, P1 ;  /* 0x000000ff08087207 */ /* 0x000fe40000800000 */
[----:B------:R-:W-:-:S03]  /*7960*/  LOP3.LUT R9, R3, R0, RZ, 0x3c, !PT ;  /* 0x0000000003097212 */ /* 0x000fc600078e3cff */
[----:B------:R-:W-:Y:S01]  /*7970*/  IMAD R6, R8, 0x8, R5 ;  /* 0x0000000808067824 */ /* 0x000fe200078e0205 */
[----:B------:R-:W-:Y:S01]  /*7980*/  SHF.L.U32 R3, R9, 0x1f, RZ ;  /* 0x0000001f09037819 */ /* 0x000fe200000006ff */
[----:B0-----:R-:W-:Y:S06]  /*7990*/  @!P0 BRA `(.L_x_180) ;  /* 0x0000000400348947 */ /* 0x001fec0003800000 */
.L_x_194:
[----:B------:R-:W1:Y:S01]  /*79a0*/  SYNCS.PHASECHK.TRANS64.TRYWAIT P0, [R6+URZ], R3 ;  /* 0x00000003060075a7 */ /* 0x000e62000800017f */
[----:B------:R-:W-:-:S05]  /*79b0*/  VIADD R0, R8, 0x1 ;  /* 0x0000000108007836 */ /* 0x000fca0000000000 */
[----:B------:R-:W-:-:S04]  /*79c0*/  ISETP.NE.AND P1, PT, R0, 0x5, PT ;  /* 0x000000050000780c */ /* 0x000fc80003f25270 */
[----:B0-----:R-:W-:Y:S02]  /*79d0*/  SEL R2, RZ, 0x1, P1 ;  /* 0x00000001ff027807 */ /* 0x001fe40000800000 */
[----:B------:R-:W-:Y:S02]  /*79e0*/  SEL R0, R0, RZ, P1 ;  /* 0x000000ff00007207 */ /* 0x000fe40000800000 */
[----:B------:R-:W-:-:S03]  /*79f0*/  LOP3.LUT R9, R9, R2, RZ, 0x3c, !PT ;  /* 0x0000000209097212 */ /* 0x000fc600078e3cff */
[----:B------:R-:W-:Y:S01]  /*7a00*/  IMAD R7, R0, 0x8, R5 ;  /* 0x0000000800077824 */ /* 0x000fe200078e0205 */
[----:B------:R-:W-:Y:S01]  /*7a10*/  SHF.L.U32 R4, R9, 0x1f, RZ ;  /* 0x0000001f09047819 */ /* 0x000fe200000006ff */
[----:B-1----:R-:W-:Y:S06]  /*7a20*/  @!P0 BRA `(.L_x_181) ;  /* 0x0000000400248947 */ /* 0x002fec0003800000 */
.L_x_195:
[----:B------:R-:W1:Y:S01]  /*7a30*/  SYNCS.PHASECHK.TRANS64.TRYWAIT P0, [R7+URZ], R4 ;  /* 0x00000004070075a7 */ /* 0x000e62000800017f */
[----:B------:R-:W-:-:S05]  /*7a40*/  VIADD R0, R0, 0x1 ;  /* 0x0000000100007836 */ /* 0x000fca0000000000 */
[----:B------:R-:W-:-:S04]  /*7a50*/  ISETP.NE.AND P1, PT, R0, 0x5, PT ;  /* 0x000000050000780c */ /* 0x000fc80003f25270 */
[----:B------:R-:W-:Y:S02]  /*7a60*/  SEL R2, RZ, 0x1, P1 ;  /* 0x00000001ff027807 */ /* 0x000fe40000800000 */
[----:B------:R-:W-:Y:S02]  /*7a70*/  SEL R0, R0, RZ, P1 ;  /* 0x000000ff00007207 */ /* 0x000fe40000800000 */
[----:B------:R-:W-:-:S03]  /*7a80*/  LOP3.LUT R9, R9, R2, RZ, 0x3c, !PT ;  /* 0x0000000209097212 */ /* 0x000fc600078e3cff */
[----:B0-----:R-:W-:Y:S01]  /*7a90*/  IMAD R6, R0, 0x8, R5 ;  /* 0x0000000800067824 */ /* 0x001fe200078e0205 */
[----:B------:R-:W-:Y:S01]  /*7aa0*/  SHF.L.U32 R3, R9, 0x1f, RZ ;  /* 0x0000001f09037819 */ /* 0x000fe200000006ff */
[----:B-1----:R-:W-:Y:S06]  /*7ab0*/  @!P0 BRA `(.L_x_182) ;  /* 0x0000000400148947 */ /* 0x002fec0003800000 */
.L_x_196:
[----:B------:R-:W1:Y:S01]  /*7ac0*/  SYNCS.PHASECHK.TRANS64.TRYWAIT P0, [R6+URZ], R3 ;  /* 0x00000003060075a7 */ /* 0x000e62000800017f */
[----:B------:R-:W-:-:S05]  /*7ad0*/  VIADD R0, R0, 0x1 ;  /* 0x0000000100007836 */ /* 0x000fca0000000000 */
[----:B------:R-:W-:-:S04]  /*7ae0*/  ISETP.NE.AND P1, PT, R0, 0x5, PT ;  /* 0x000000050000780c */ /* 0x000fc80003f25270 */
[----:B------:R-:W-:Y:S02]  /*7af0*/  SEL R2, RZ, 0x1, P1 ;  /* 0x00000001ff027807 */ /* 0x000fe40000800000 */
[----:B------:R-:W-:Y:S02]  /*7b00*/  SEL R0, R0, RZ, P1 ;  /* 0x000000ff00007207 */ /* 0x000fe40000800000 */
[----:B------:R-:W-:Y:S01]  /*7b10*/  LOP3.LUT R2, R9, R2, RZ, 0x3c, !PT ;  /* 0x0000000209027212 */ /* 0x000fe200078e3cff */
[----:B-1----:R-:W-:Y:S06]  /*7b20*/  @!P0 BRA `(.L_x_183) ;  /* 0x00000004000c8947 */ /* 0x002fec0003800000 */
.L_x_197:
[----:B------:R-:W-:Y:S01]  /*7b30*/  IMAD R5, R0, 0x8, R5 ;  /* 0x0000000800057824 */ /* 0x000fe200078e0205 */
[----:B------:R-:W-:-:S07]  /*7b40*/  SHF.L.U32 R0, R2, 0x1f, RZ ;  /* 0x0000001f02007819 */ /* 0x000fce00000006ff */
.L_x_184:
[----:B--2---:R2:W3:Y:S02]  /*7b50*/  SYNCS.PHASECHK.TRANS64.TRYWAIT P0, [R5+URZ], R0 ;  /* 0x00000000050075a7 */ /* 0x0044e4000800017f */
[----:B---3--:R-:W-:Y:S05]  /*7b60*/  @!P0 NANOSLEEP.SYNCS 0x989680 ;  /* 0x009896800000895d */ /* 0x008fea0003900000 */
[----:B------:R-:W3:Y:S02]  /*7b70*/  @!P0 SYNCS.PHASECHK.TRANS64 P0, [R5+URZ], R0 ;  /* 0x00000000050085a7 */ /* 0x000ee4000800007f */
[----:B---3--:R-:W-:Y:S05]  /*7b80*/  @!P0 BRA `(.L_x_184) ;  /* 0xfffffffc00f08947 */ /* 0x008fea000383ffff */
.L_x_178:
[----:B------:R-:W-:Y:S05]  /*7b90*/  BSYNC B0 ;  /* 0x0000000000007941 */ /* 0x000fea0003800000 */
.L_x_177:
[----:B------:R-:W-:Y:S05]  /*7ba0*/  EXIT ;  /* 0x000000000000794d */ /* 0x000fea0003800000 */
.L_x_15:
[----:B0-----:R-:W-:-:S04]  /*7bb0*/  IMAD.U32 R3, RZ, RZ, UR43 ;  /* 0x0000002bff037e24 */ /* 0x001fc8000f8e00ff */
[----:B------:R0:W1:Y:S03]  /*7bc0*/  SYNCS.PHASECHK.TRANS64.TRYWAIT P0, [R3+URZ+-0x8], R0 ;  /* 0xfffff800030075a7 */ /* 0x000066000800017f */
[----:B-1----:R-:W-:Y:S05]  /*7bd0*/  @!P0 NANOSLEEP.SYNCS 0x989680 ;  /* 0x009896800000895d */ /* 0x002fea0003900000 */
[----:B------:R-:W1:Y:S02]  /*7be0*/  @!P0 SYNCS.PHASECHK.TRANS64 P0, [R3+URZ+-0x8], R0 ;  /* 0xfffff800030085a7 */ /* 0x000e64000800007f */
[----:B-1----:R-:W-:Y:S05]  /*7bf0*/  @!P0 BRA `(.L_x_15) ;  /* 0xfffffffc00ec8947 */ /* 0x002fea000383ffff */
[----:B------:R-:W-:Y:S05]  /*7c00*/  BRA `(.L_x_185) ;  /* 0xffffff9800587947 */ /* 0x000fea000383ffff */
.L_x_20:
[----:B-1----:R1:W2:Y:S02]  /*7c10*/  SYNCS.PHASECHK.TRANS64.TRYWAIT P1, [R3+URZ], R0 ;  /* 0x00000000030075a7 */ /* 0x0022a4000802017f */
[----:B--2---:R-:W-:Y:S05]  /*7c20*/  @!P1 NANOSLEEP.SYNCS 0x989680 ;  /* 0x009896800000995d */ /* 0x004fea0003900000 */
[----:B------:R-:W2:Y:S02]  /*7c30*/  @!P1 SYNCS.PHASECHK.TRANS64 P1, [R3+URZ], R0 ;  /* 0x00000000030095a7 */ /* 0x000ea4000802007f */
[----:B--2---:R-:W-:Y:S05]  /*7c40*/  @!P1 BRA `(.L_x_20) ;  /* 0xfffffffc00f09947 */ /* 0x004fea000383ffff */
[----:B------:R-:W-:Y:S05]  /*7c50*/  BRA `(.L_x_19) ;  /* 0xffffff9800cc7947 */ /* 0x000fea000383ffff */
.L_x_25:
[----:B-1----:R-:W-:-:S04]  /*7c60*/  IMAD.U32 R4, RZ, RZ, UR8 ;  /* 0x00000008ff047e24 */ /* 0x002fc8000f8e00ff */
[----:B------:R1:W2:Y:S03]  /*7c70*/  SYNCS.PHASECHK.TRANS64.TRYWAIT P1, [R4+URZ], R3 ;  /* 0x00000003040075a7 */ /* 0x0002a6000802017f */
[----:B--2---:R-:W-:Y:S05]  /*7c80*/  @!P1 NANOSLEEP.SYNCS 0x989680 ;  /* 0x009896800000995d */ /* 0x004fea0003900000 */
[----:B------:R-:W2:Y:S02]  /*7c90*/  @!P1 SYNCS.PHASECHK.TRANS64 P1, [R4+URZ], R3 ;  /* 0x00000003040095a7 */ /* 0x000ea4000802007f */
[----:B--2---:R-:W-:Y:S05]  /*7ca0*/  @!P1 BRA `(.L_x_25) ;  /* 0xfffffffc00ec9947 */ /* 0x004fea000383ffff */
[----:B------:R-:W-:Y:S05]  /*7cb0*/  BRA `(.L_x_24) ;  /* 0xffffffa0000c7947 */ /* 0x000fea000383ffff */
.L_x_31:
[----:B0-----:R-:W-:-:S04]  /*7cc0*/  IMAD.U32 R3, RZ, RZ, UR43 ;  /* 0x0000002bff037e24 */ /* 0x001fc8000f8e00ff */
[----:B------:R0:W1:Y:S03]  /*7cd0*/  SYNCS.PHASECHK.TRANS64.TRYWAIT P0, [R3+URZ+0x8], R0 ;  /* 0x00000800030075a7 */ /* 0x000066000800017f */
[----:B-1----:R-:W-:Y:S05]  /*7ce0*/  @!P0 NANOSLEEP.SYNCS 0x989680 ;  /* 0x009896800000895d */ /* 0x002fea0003900000 */
[----:B------:R-:W1:Y:S02]  /*7cf0*/  @!P0 SYNCS.PHASECHK.TRANS64 P0, [R3+URZ+0x8], R0 ;  /* 0x00000800030085a7 */ /* 0x000e64000800007f */
[----:B-1----:R-:W-:Y:S05]  /*7d00*/  @!P0 BRA `(.L_x_31) ;  /* 0xfffffffc00ec8947 */ /* 0x002fea000383ffff */
[----:B------:R-:W-:Y:S05]  /*7d10*/  BRA `(.L_x_186) ;  /* 0xffffffa400a87947 */ /* 0x000fea000383ffff */
.L_x_164:
[----:B------:R-:W-:Y:S01]  /*7d20*/  BSSY B1, `(.L_x_187) ;  /* 0x0000006000017945 */ /* 0x000fe20003800000 */
[----:B------:R-:W-:-:S07]  /*7d30*/  IMAD.MOV.U32 R15, RZ, RZ, -0x1 ;  /* 0xffffffffff0f7424 */ /* 0x000fce00078e00ff */
[----:B-----5:R-:W-:Y:S05]  /*7d40*/  WARPSYNC.COLLECTIVE R15, `(.L_x_188) ;  /* 0x000000000f0c7348 */ /* 0x020fea0003c00000 */
[----:B------:R-:W-:Y:S02]  /*7d50*/  ELECT P6, UR62, PT ;  /* 0x00000000003e782f */ /* 0x000fe400038c0000 */
[----:B------:R-:W-:Y:S01]  /*7d60*/  MOV R14, UR62 ;  /* 0x0000003e000e7c02 */ /* 0x000fe20008000f00 */
[----:B-----5:R-:W-:Y:S10]  /*7d70*/  ENDCOLLECTIVE ;  /* 0x000000000000791b */ /* 0x020ff40003800000 */
.L_x_188:
[----:B------:R-:W-:Y:S05]  /*7d80*/  BSYNC B1 ;  /* 0x0000000000017941 */ /* 0x000fea0003800000 */
.L_x_187:
[----:B------:R-:W-:Y:S05]  /*7d90*/  BRA `(.L_x_189) ;  /* 0xffffffec00b87947 */ /* 0x000fea000383ffff */
.L_x_167:
[----:B-1----:R1:W2:Y:S02]  /*7da0*/  SYNCS.PHASECHK.TRANS64.TRYWAIT P1, [R11+URZ+0x28], R6 ;  /* 0x000028060b0075a7 */ /* 0x0022a4000802017f */
[----:B--2---:R-:W-:Y:S05]  /*7db0*/  @!P1 NANOSLEEP.SYNCS 0x989680 ;  /* 0x009896800000995d */ /* 0x004fea0003900000 */
[----:B------:R-:W2:Y:S02]  /*7dc0*/  @!P1 SYNCS.PHASECHK.TRANS64 P1, [R11+URZ+0x28], R6 ;  /* 0x000028060b0095a7 */ /* 0x000ea4000802007f */
[----:B--2---:R-:W-:Y:S05]  /*7dd0*/  @!P1 BRA `(.L_x_167) ;  /* 0xfffffffc00f09947 */ /* 0x004fea000383ffff */
[----:B------:R-:W-:Y:S05]  /*7de0*/  BRA `(.L_x_190) ;  /* 0xffffffec00ec7947 */ /* 0x000fea000383ffff */
.L_x_176:
[----:B------:R-:W-:Y:S01]  /*7df0*/  BSSY B0, `(.L_x_191) ;  /* 0x0000006000007945 */ /* 0x000fe20003800000 */
[----:B------:R-:W-:-:S07]  /*7e00*/  IMAD.MOV.U32 R15, RZ, RZ, -0x1 ;  /* 0xffffffffff0f7424 */ /* 0x000fce00078e00ff */
[----:B-----5:R-:W-:Y:S05]  /*7e10*/  WARPSYNC.COLLECTIVE R15, `(.L_x_192) ;  /* 0x000000000f0c7348 */ /* 0x020fea0003c00000 */
[----:B------:R-:W-:Y:S02]  /*7e20*/  ELECT P6, UR62, PT ;  /* 0x00000000003e782f */ /* 0x000fe400038c0000 */
[----:B------:R-:W-:Y:S01]  /*7e30*/  MOV R14, UR62 ;  /* 0x0000003e000e7c02 */ /* 0x000fe20008000f00 */
[----:B-----5:R-:W-:Y:S10]  /*7e40*/  ENDCOLLECTIVE ;  /* 0x000000000000791b */ /* 0x020ff40003800000 */
.L_x_192:
[----:B------:R-:W-:Y:S05]  /*7e50*/  BSYNC B0 ;  /* 0x0000000000007941 */ /* 0x000fea0003800000 */
.L_x_191:
[----:B------:R-:W-:Y:S05]  /*7e60*/  BRA `(.L_x_193) ;  /* 0xfffffff800787947 */ /* 0x000fea000383ffff */
.L_x_180:
[----:B0-----:R0:W1:Y:S02]  /*7e70*/  SYNCS.PHASECHK.TRANS64.TRYWAIT P0, [R7+URZ], R2 ;  /* 0x00000002070075a7 */ /* 0x001064000800017f */
[----:B-1----:R-:W-:Y:S05]  /*7e80*/  @!P0 NANOSLEEP.SYNCS 0x989680 ;  /* 0x009896800000895d */ /* 0x002fea0003900000 */
[----:B------:R-:W1:Y:S02]  /*7e90*/  @!P0 SYNCS.PHASECHK.TRANS64 P0, [R7+URZ], R2 ;  /* 0x00000002070085a7 */ /* 0x000e64000800007f */
[----:B-1----:R-:W-:Y:S05]  /*7ea0*/  @!P0 BRA `(.L_x_180) ;  /* 0xfffffffc00f08947 */ /* 0x002fea000383ffff */
[----:B------:R-:W-:Y:S05]  /*7eb0*/  BRA `(.L_x_194) ;  /* 0xfffffff800b87947 */ /* 0x000fea000383ffff */
.L_x_181:
[----:B0-----:R0:W1:Y:S02]  /*7ec0*/  SYNCS.PHASECHK.TRANS64.TRYWAIT P0, [R6+URZ], R3 ;  /* 0x00000003060075a7 */ /* 0x001064000800017f */
[----:B-1----:R-:W-:Y:S05]  /*7ed0*/  @!P0 NANOSLEEP.SYNCS 0x989680 ;  /* 0x009896800000895d */ /* 0x002fea0003900000 */
[----:B------:R-:W1:Y:S02]  /*7ee0*/  @!P0 SYNCS.PHASECHK.TRANS64 P0, [R6+URZ], R3 ;  /* 0x00000003060085a7 */ /* 0x000e64000800007f */
[----:B-1----:R-:W-:Y:S05]  /*7ef0*/  @!P0 BRA `(.L_x_181) ;  /* 0xfffffffc00f08947 */ /* 0x002fea000383ffff */
[----:B------:R-:W-:Y:S05]  /*7f00*/  BRA `(.L_x_195) ;  /* 0xfffffff800c87947 */ /* 0x000fea000383ffff */
.L_x_182:
[----:B0-----:R0:W1:Y:S02]  /*7f10*/  SYNCS.PHASECHK.TRANS64.TRYWAIT P0, [R7+URZ], R4 ;  /* 0x00000004070075a7 */ /* 0x001064000800017f */
[----:B-1----:R-:W-:Y:S05]  /*7f20*/  @!P0 NANOSLEEP.SYNCS 0x989680 ;  /* 0x009896800000895d */ /* 0x002fea0003900000 */
[----:B------:R-:W1:Y:S02]  /*7f30*/  @!P0 SYNCS.PHASECHK.TRANS64 P0, [R7+URZ], R4 ;  /* 0x00000004070085a7 */ /* 0x000e64000800007f */
[----:B-1----:R-:W-:Y:S05]  /*7f40*/  @!P0 BRA `(.L_x_182) ;  /* 0xfffffffc00f08947 */ /* 0x002fea000383ffff */
[----:B------:R-:W-:Y:S05]  /*7f50*/  BRA `(.L_x_196) ;  /* 0xfffffff800d87947 */ /* 0x000fea000383ffff */
.L_x_183:
[----:B-1----:R1:W2:Y:S02]  /*7f60*/  SYNCS.PHASECHK.TRANS64.TRYWAIT P0, [R6+URZ], R3 ;  /* 0x00000003060075a7 */ /* 0x0022a4000800017f */
[----:B--2---:R-:W-:Y:S05]  /*7f70*/  @!P0 NANOSLEEP.SYNCS 0x989680 ;  /* 0x009896800000895d */ /* 0x004fea0003900000 */
[----:B------:R-:W2:Y:S02]  /*7f80*/  @!P0 SYNCS.PHASECHK.TRANS64 P0, [R6+URZ], R3 ;  /* 0x00000003060085a7 */ /* 0x000ea4000800007f */
[----:B--2---:R-:W-:Y:S05]  /*7f90*/  @!P0 BRA `(.L_x_183) ;  /* 0xfffffffc00f08947 */ /* 0x004fea000383ffff */
[----:B------:R-:W-:Y:S05]  /*7fa0*/  BRA `(.L_x_197) ;  /* 0xfffffff800e07947 */ /* 0x000fea000383ffff */
.L_x_198:
[----:B------:R-:W-:-:S00]  /*7fb0*/  BRA `(.L_x_198) ;  /* 0xfffffffc00fc7947 */ /* 0x000fc0000383ffff */
[----:B------:R-:W-:-:S00]  /*7fc0*/  NOP ;  /* 0x0000000000007918 */ /* 0x000fc00000000000 */
        /* <DEDUP_REMOVED lines=11> */
.L_x_199:


//--------------------- .nv.global.init           --------------------------
	.section	.nv.global.init,"aw",@progbits
.nv.global.init:
	.type		$str$22,@object
	.size		$str$22,($str$23 - $str$22)
$str$22:
        /*0000*/ 	.byte	0x6b, 0x5f, 0x74, 0x69, 0x6c, 0x65, 0x5f, 0x63, 0x6f, 0x75, 0x6e, 0x74, 0x20, 0x3e, 0x3d, 0x20
        /*0010*/ 	.byte	0x31, 0x00
	.type		$str$23,@object
	.size		$str$23,(__unnamed_1 - $str$23)
$str$23:
        /*0012*/ 	.byte	0x2f, 0x74, 0x6d, 0x70, 0x2f, 0x63, 0x75, 0x74, 0x6c, 0x61, 0x73, 0x73, 0x5f, 0x73, 0x77, 0x65
        /*0022*/ 	.byte	0x65, 0x70, 0x5f, 0x73, 0x72, 0x63, 0x2f, 0x69, 0x6e, 0x63, 0x6c, 0x75, 0x64, 0x65, 0x2f, 0x63
        /*0032*/ 	.byte	0x75, 0x74, 0x6c, 0x61, 0x73, 0x73, 0x2f, 0x67, 0x65, 0x6d, 0x6d, 0x2f, 0x63, 0x6f, 0x6c, 0x6c
        /*0042*/ 	.byte	0x65, 0x63, 0x74, 0x69, 0x76, 0x65, 0x2f, 0x73, 0x6d, 0x39, 0x30, 0x5f, 0x6d, 0x6d, 0x61, 0x5f
        /*0052*/ 	.byte	0x74, 0x6d, 0x61, 0x5f, 0x67, 0x6d, 0x6d, 0x61, 0x5f, 0x73, 0x73, 0x5f, 0x77, 0x61, 0x72, 0x70
        /*0062*/ 	.byte	0x73, 0x70, 0x65, 0x63, 0x69, 0x61, 0x6c, 0x69, 0x7a, 0x65, 0x64, 0x2e, 0x68, 0x70, 0x70, 0x00
	.type		__unnamed_1,@object
	.size		__unnamed_1,(.L_0 - __unnamed_1)
__unnamed_1:
        /*0072*/ 	.byte	0x76, 0x6f, 0x69, 0x64, 0x20, 0x63, 0x75, 0x74, 0x6c, 0x61, 0x73, 0x73, 0x3a, 0x3a, 0x67, 0x65
        /* <DEDUP_REMOVED lines=176> */
        /*0b82*/ 	.byte	0x3a, 0x69, 0x64, 0x65, 0x6e, 0x74, 0x69, 0x74, 0x79, 0x5d, 0x00
.L_0:


//--------------------- .nv.shared._ZN7cutlass13device_kernelINS_4gemm6kernel13GemmUniversalIN4cute5tupleIJiiiiEEENS1_10collective13CollectiveMmaINS1_34MainloopSm90TmaGmmaWarpSpecializedILi5ENS5_IJNS4_1CILi1EEESB_SB_EEENS1_32KernelTmaWarpSpecializedPingpongEEENS5_IJNSA_ILi64EEENSA_ILi128EEESF_EEENS_10tfloat32_tENS5_IJlSB_lEEESI_SJ_NS4_8TiledMMAINS4_8MMA_AtomIJNS4_4SM904GMMA30MMA_64x128x8_F32TF32TF32_SS_TNILNSN_7ScaleInE1ELSP_1EEEEEENS4_6LayoutISC_NS5_IJNSA_ILi0EEEST_ST_EEEEENS5_IJNS4_10UnderscoreESW_SW_EEEEENS4_13SM90_TMA_LOADENS4_14ComposedLayoutINS4_7SwizzleILi3ELi4ELi3EEENS4_18smem_ptr_flag_bitsILi32EEENSS_INS5_IJNSA_ILi8EEENSA_ILi32EEEEEENS5_IJS16_SB_EEEEEEEvNS4_8identityESZ_S1A_vS1B_EENS_8epilogue10collective6detail29Sm90TmaWarpSpecializedAdapterINS1E_15DefaultEpilogueISI_SJ_SJ_NS1D_6thread17LinearCombinationISI_Li1EffLNS1I_9ScaleType4KindE0ELNS_15FloatRoundStyleE2ESI_EENS1_15EpilogueDefaultEEEEEvvEEEEvNT_6ParamsE --------------------------
	.section	.nv.shared._ZN7cutlass13device_kernelINS_4gemm6kernel13GemmUniversalIN4cute5tupleIJiiiiEEENS1_10collective13CollectiveMmaINS1_34MainloopSm90TmaGmmaWarpSpecializedILi5ENS5_IJNS4_1CILi1EEESB_SB_EEENS1_32KernelTmaWarpSpecializedPingpongEEENS5_IJNSA_ILi64EEENSA_ILi128EEESF_EEENS_10tfloat32_tENS5_IJlSB_lEEESI_SJ_NS4_8TiledMMAINS4_8MMA_AtomIJNS4_4SM904GMMA30MMA_64x128x8_F32TF32TF32_SS_TNILNSN_7ScaleInE1ELSP_1EEEEEENS4_6LayoutISC_NS5_IJNSA_ILi0EEEST_ST_EEEEENS5_IJNS4_10UnderscoreESW_SW_EEEEENS4_13SM90_TMA_LOADENS4_14ComposedLayoutINS4_7SwizzleILi3ELi4ELi3EEENS4_18smem_ptr_flag_bitsILi32EEENSS_INS5_IJNSA_ILi8EEENSA_ILi32EEEEEENS5_IJS16_SB_EEEEEEEvNS4_8identityESZ_S1A_vS1B_EENS_8epilogue10collective6detail29Sm90TmaWarpSpecializedAdapterINS1E_15DefaultEpilogueISI_SJ_SJ_NS1D_6thread17LinearCombinationISI_Li1EffLNS1I_9ScaleType4KindE0ELNS_15FloatRoundStyleE2ESI_EENS1_15EpilogueDefaultEEEEEvvEEEEvNT_6ParamsE,"aw",@nobits
	.sectionflags	@""
	.align	16
	.zero		1024


//--------------------- .nv.shared.reserved.0     --------------------------
	.section	.nv.shared.reserved.0,"aw",@nobits
	.weak		__nv_reservedSMEM_offset_0_alias
	.size		__nv_reservedSMEM_offset_0_alias, 0, 0
	.other		__nv_reservedSMEM_offset_0_alias,@"STO_CUDA_RESERVED_SHARED STV_DEFAULT"
__nv_reservedSMEM_offset_0_alias:
	.zero		0


//--------------------- .nv.global                --------------------------
	.section	.nv.global,"aw",@nobits
.nv.global:
	.type		_ZN40_INTERNAL_beb24582_4_k_cu_e9736fd8_223314cute1_E,@object
	.size		_ZN40_INTERNAL_beb24582_4_k_cu_e9736fd8_223314cute1_E,(_ZN40_INTERNAL_beb24582_4_k_cu_e9736fd8_223314cuda3std3__45__cpo6cbeginE - _ZN40_INTERNAL_beb24582_4_k_cu_e9736fd8_223314cute1_E)
_ZN40_INTERNAL_beb24582_4_k_cu_e9736fd8_223314cute1_E:
	.zero		1
	.type		_ZN40_INTERNAL_beb24582_4_k_cu_e9736fd8_223314cuda3std3__45__cpo6cbeginE,@object
	.size		_ZN40_INTERNAL_beb24582_4_k_cu_e9736fd8_223314cuda3std3__45__cpo6cbeginE,(_ZN40_INTERNAL_beb24582_4_k_cu_e9736fd8_223314cuda3std3__48in_placeE - _ZN40_INTERNAL_beb24582_4_k_cu_e9736fd8_223314cuda3std3__45__cpo6cbeginE)
_ZN40_INTERNAL_beb24582_4_k_cu_e9736fd8_223314cuda3std3__45__cpo6cbeginE:
	.zero		1
	.type		_ZN40_INTERNAL_beb24582_4_k_cu_e9736fd8_223314cuda3std3__48in_placeE,@object
	.size		_ZN40_INTERNAL_beb24582_4_k_cu_e9736fd8_223314cuda3std3__48in_placeE,(_ZN40_INTERNAL_beb24582_4_k_cu_e9736fd8_223314cuda3std6ranges3__45__cpo9iter_moveE - _ZN40_INTERNAL_beb24582_4_k_cu_e9736fd8_223314cuda3std3__48in_placeE)
_ZN40_INTERNAL_beb24582_4_k_cu_e9736fd8_223314cuda3std3__48in_placeE:
	.zero		1
	.type		_ZN40_INTERNAL_beb24582_4_k_cu_e9736fd8_223314cuda3std6ranges3__45__cpo9iter_moveE,@object
	.size		_ZN40_INTERNAL_beb24582_4_k_cu_e9736fd8_223314cuda3std6ranges3__45__cpo9iter_moveE,(_ZN40_INTERNAL_beb24582_4_k_cu_e9736fd8_223314cuda3std3__45__cpo5beginE - _ZN40_INTERNAL_beb24582_4_k_cu_e9736fd8_223314cuda3std6ranges3__45__cpo9iter_moveE)
_ZN40_INTERNAL_beb24582_4_k_cu_e9736fd8_223314cuda3std6ranges3__45__cpo9iter_moveE:
	.zero		1
	.type		_ZN40_INTERNAL_beb24582_4_k_cu_e9736fd8_223314cuda3std3__45__cpo5beginE,@object
	.size		_ZN40_INTERNAL_beb24582_4_k_cu_e9736fd8_223314cuda3std3__45__cpo5beginE,(_ZN40_INTERNAL_beb24582_4_k_cu_e9736fd8_223314cuda3std3__442_GLOBAL__N__beb24582_4_k_cu_e9736fd8_223316ignoreE - _ZN40_INTERNAL_beb24582_4_k_cu_e9736fd8_223314cuda3std3__45__cpo5beginE)
_ZN40_INTERNAL_beb24582_4_k_cu_e9736fd8_223314cuda3std3__45__cpo5beginE:
	.zero		1
	.type		_ZN40_INTERNAL_beb24582_4_k_cu_e9736fd8_223314cuda3std3__442_GLOBAL__N__beb24582_4_k_cu_e9736fd8_223316ignoreE,@object
	.size		_ZN40_INTERNAL_beb24582_4_k_cu_e9736fd8_223314cuda3std3__442_GLOBAL__N__beb24582_4_k_cu_e9736fd8_223316ignoreE,(_ZN40_INTERNAL_beb24582_4_k_cu_e9736fd8_223314cute7productE - _ZN40_INTERNAL_beb24582_4_k_cu_e9736fd8_223314cuda3std3__442_GLOBAL__N__beb24582_4_k_cu_e9736fd8_223316ignoreE)
_ZN40_INTERNAL_beb24582_4_k_cu_e9736fd8_223314cuda3std3__442_GLOBAL__N__beb24582_4_k_cu_e9736fd8_223316ignoreE:
	.zero		1
	.type		_ZN40_INTERNAL_beb24582_4_k_cu_e9736fd8_223314cute7productE,@object
	.size		_ZN40_INTERNAL_beb24582_4_k_cu_e9736fd8_223314cute7productE,(_ZN40_INTERNAL_beb24582_4_k_cu_e9736fd8_223314cuda3std3__45__cpo3endE - _ZN40_INTERNAL_beb24582_4_k_cu_e9736fd8_223314cute7productE)
_ZN40_INTERNAL_beb24582_4_k_cu_e9736fd8_223314cute7productE:
	.zero		1
	.type		_ZN40_INTERNAL_beb24582_4_k_cu_e9736fd8_223314cuda3std3__45__cpo3endE,@object
	.size		_ZN40_INTERNAL_beb24582_4_k_cu_e9736fd8_223314cuda3std3__45__cpo3endE,(_ZN40_INTERNAL_beb24582_4_k_cu_e9736fd8_223314cuda3std3__419piecewise_constructE - _ZN40_INTERNAL_beb24582_4_k_cu_e9736fd8_223314cuda3std3__45__cpo3endE)
_ZN40_INTERNAL_beb24582_4_k_cu_e9736fd8_223314cuda3std3__45__cpo3endE:
	.zero		1
	.type		_ZN40_INTERNAL_beb24582_4_k_cu_e9736fd8_223314cuda3std3__419piecewise_constructE,@object
	.size		_ZN40_INTERNAL_beb24582_4_k_cu_e9736fd8_223314cuda3std3__419piecewise_constructE,(_ZN40_INTERNAL_beb24582_4_k_cu_e9736fd8_223314cuda3std3__45__cpo4cendE - _ZN40_INTERNAL_beb24582_4_k_cu_e9736fd8_223314cuda3std3__419piecewise_constructE)
_ZN40_INTERNAL_beb24582_4_k_cu_e9736fd8_223314cuda3std3__419piecewise_constructE:
	.zero		1
	.type		_ZN40_INTERNAL_beb24582_4_k_cu_e9736fd8_223314cuda3std3__45__cpo4cendE,@object
	.size		_ZN40_INTERNAL_beb24582_4_k_cu_e9736fd8_223314cuda3std3__45__cpo4cendE,(_ZN40_INTERNAL_beb24582_4_k_cu_e9736fd8_223314cuda3std6ranges3__45__cpo4swapE - _ZN40_INTERNAL_beb24582_4_k_cu_e9736fd8_223314cuda3std3__45__cpo4cendE)
_ZN40_INTERNAL_beb24582_4_k_cu_e9736fd8_223314cuda3std3__45__cpo4cendE:
	.zero		1
	.type		_ZN40_INTERNAL_beb24582_4_k_cu_e9736fd8_223314cuda3std6ranges3__45__cpo4swapE,@object
	.size		_ZN40_INTERNAL_beb24582_4_k_cu_e9736fd8_223314cuda3std6ranges3__45__cpo4swapE,(.L_8 - _ZN40_INTERNAL_beb24582_4_k_cu_e9736fd8_223314cuda3std6ranges3__45__cpo4swapE)
_ZN40_INTERNAL_beb24582_4_k_cu_e9736fd8_223314cuda3std6ranges3__45__cpo4swapE:
	.zero		1
.L_8:


//--------------------- .nv.constant0._ZN7cutlass13device_kernelINS_4gemm6kernel13GemmUniversalIN4cute5tupleIJiiiiEEENS1_10collective13CollectiveMmaINS1_34MainloopSm90TmaGmmaWarpSpecializedILi5ENS5_IJNS4_1CILi1EEESB_SB_EEENS1_32KernelTmaWarpSpecializedPingpongEEENS5_IJNSA_ILi64EEENSA_ILi128EEESF_EEENS_10tfloat32_tENS5_IJlSB_lEEESI_SJ_NS4_8TiledMMAINS4_8MMA_AtomIJNS4_4SM904GMMA30MMA_64x128x8_F32TF32TF32_SS_TNILNSN_7ScaleInE1ELSP_1EEEEEENS4_6LayoutISC_NS5_IJNSA_ILi0EEEST_ST_EEEEENS5_IJNS4_10UnderscoreESW_SW_EEEEENS4_13SM90_TMA_LOADENS4_14ComposedLayoutINS4_7SwizzleILi3ELi4ELi3EEENS4_18smem_ptr_flag_bitsILi32EEENSS_INS5_IJNSA_ILi8EEENSA_ILi32EEEEEENS5_IJS16_SB_EEEEEEEvNS4_8identityESZ_S1A_vS1B_EENS_8epilogue10collective6detail29Sm90TmaWarpSpecializedAdapterINS1E_15DefaultEpilogueISI_SJ_SJ_NS1D_6thread17LinearCombinationISI_Li1EffLNS1I_9ScaleType4KindE0ELNS_15FloatRoundStyleE2ESI_EENS1_15EpilogueDefaultEEEEEvvEEEEvNT_6ParamsE --------------------------
	.section	.nv.constant0._ZN7cutlass13device_kernelINS_4gemm6kernel13GemmUniversalIN4cute5tupleIJiiiiEEENS1_10collective13CollectiveMmaINS1_34MainloopSm90TmaGmmaWarpSpecializedILi5ENS5_IJNS4_1CILi1EEESB_SB_EEENS1_32KernelTmaWarpSpecializedPingpongEEENS5_IJNSA_ILi64EEENSA_ILi128EEESF_EEENS_10tfloat32_tENS5_IJlSB_lEEESI_SJ_NS4_8TiledMMAINS4_8MMA_AtomIJNS4_4SM904GMMA30MMA_64x128x8_F32TF32TF32_SS_TNILNSN_7ScaleInE1ELSP_1EEEEEENS4_6LayoutISC_NS5_IJNSA_ILi0EEEST_ST_EEEEENS5_IJNS4_10UnderscoreESW_SW_EEEEENS4_13SM90_TMA_LOADENS4_14ComposedLayoutINS4_7SwizzleILi3ELi4ELi3EEENS4_18smem_ptr_flag_bitsILi32EEENSS_INS5_IJNSA_ILi8EEENSA_ILi32EEEEEENS5_IJS16_SB_EEEEEEEvNS4_8identityESZ_S1A_vS1B_EENS_8epilogue10collective6detail29Sm90TmaWarpSpecializedAdapterINS1E_15DefaultEpilogueISI_SJ_SJ_NS1D_6thread17LinearCombinationISI_Li1EffLNS1I_9ScaleType4KindE0ELNS_15FloatRoundStyleE2ESI_EENS1_15EpilogueDefaultEEEEEvvEEEEvNT_6ParamsE,"a",@progbits
	.sectionflags	@""
	.align	4
.nv.constant0._ZN7cutlass13device_kernelINS_4gemm6kernel13GemmUniversalIN4cute5tupleIJiiiiEEENS1_10collective13CollectiveMmaINS1_34MainloopSm90TmaGmmaWarpSpecializedILi5ENS5_IJNS4_1CILi1EEESB_SB_EEENS1_32KernelTmaWarpSpecializedPingpongEEENS5_IJNSA_ILi64EEENSA_ILi128EEESF_EEENS_10tfloat32_tENS5_IJlSB_lEEESI_SJ_NS4_8TiledMMAINS4_8MMA_AtomIJNS4_4SM904GMMA30MMA_64x128x8_F32TF32TF32_SS_TNILNSN_7ScaleInE1ELSP_1EEEEEENS4_6LayoutISC_NS5_IJNSA_ILi0EEEST_ST_EEEEENS5_IJNS4_10UnderscoreESW_SW_EEEEENS4_13SM90_TMA_LOADENS4_14ComposedLayoutINS4_7SwizzleILi3ELi4ELi3EEENS4_18smem_ptr_flag_bitsILi32EEENSS_INS5_IJNSA_ILi8EEENSA_ILi32EEEEEENS5_IJS16_SB_EEEEEEEvNS4_8identityESZ_S1A_vS1B_EENS_8epilogue10collective6detail29Sm90TmaWarpSpecializedAdapterINS1E_15DefaultEpilogueISI_SJ_SJ_NS1D_6thread17LinearCombinationISI_Li1EffLNS1I_9ScaleType4KindE0ELNS_15FloatRoundStyleE2ESI_EENS1_15EpilogueDefaultEEEEEvvEEEEvNT_6ParamsE:
	.zero		1664


//--------------------- SYMBOLS --------------------------

	.type		.nv.reservedSmem.offset0,@object
	.size		.nv.reservedSmem.offset0,0x4
	.type		__assertfail,@function
